//
// Generated by NVIDIA NVVM Compiler
//
// Compiler Build ID: CL-36424714
// Cuda compilation tools, release 13.0, V13.0.88
// Based on NVVM 20.0.0
//

.version 9.0
.target sm_100
.address_size 64

	// .globl	_Z9hypterm_1PfS_S_S_S_S_S_S_S_S_S_S_S_fffiii

.visible .entry _Z9hypterm_1PfS_S_S_S_S_S_S_S_S_S_S_S_fffiii(
	.param .u64 .ptr .align 1 _Z9hypterm_1PfS_S_S_S_S_S_S_S_S_S_S_S_fffiii_param_0,
	.param .u64 .ptr .align 1 _Z9hypterm_1PfS_S_S_S_S_S_S_S_S_S_S_S_fffiii_param_1,
	.param .u64 .ptr .align 1 _Z9hypterm_1PfS_S_S_S_S_S_S_S_S_S_S_S_fffiii_param_2,
	.param .u64 .ptr .align 1 _Z9hypterm_1PfS_S_S_S_S_S_S_S_S_S_S_S_fffiii_param_3,
	.param .u64 .ptr .align 1 _Z9hypterm_1PfS_S_S_S_S_S_S_S_S_S_S_S_fffiii_param_4,
	.param .u64 .ptr .align 1 _Z9hypterm_1PfS_S_S_S_S_S_S_S_S_S_S_S_fffiii_param_5,
	.param .u64 .ptr .align 1 _Z9hypterm_1PfS_S_S_S_S_S_S_S_S_S_S_S_fffiii_param_6,
	.param .u64 .ptr .align 1 _Z9hypterm_1PfS_S_S_S_S_S_S_S_S_S_S_S_fffiii_param_7,
	.param .u64 .ptr .align 1 _Z9hypterm_1PfS_S_S_S_S_S_S_S_S_S_S_S_fffiii_param_8,
	.param .u64 .ptr .align 1 _Z9hypterm_1PfS_S_S_S_S_S_S_S_S_S_S_S_fffiii_param_9,
	.param .u64 .ptr .align 1 _Z9hypterm_1PfS_S_S_S_S_S_S_S_S_S_S_S_fffiii_param_10,
	.param .u64 .ptr .align 1 _Z9hypterm_1PfS_S_S_S_S_S_S_S_S_S_S_S_fffiii_param_11,
	.param .u64 .ptr .align 1 _Z9hypterm_1PfS_S_S_S_S_S_S_S_S_S_S_S_fffiii_param_12,
	.param .f32 _Z9hypterm_1PfS_S_S_S_S_S_S_S_S_S_S_S_fffiii_param_13,
	.param .f32 _Z9hypterm_1PfS_S_S_S_S_S_S_S_S_S_S_S_fffiii_param_14,
	.param .f32 _Z9hypterm_1PfS_S_S_S_S_S_S_S_S_S_S_S_fffiii_param_15,
	.param .u32 _Z9hypterm_1PfS_S_S_S_S_S_S_S_S_S_S_S_fffiii_param_16,
	.param .u32 _Z9hypterm_1PfS_S_S_S_S_S_S_S_S_S_S_S_fffiii_param_17,
	.param .u32 _Z9hypterm_1PfS_S_S_S_S_S_S_S_S_S_S_S_fffiii_param_18
)
{
	.reg .pred 	%p<4>;
	.reg .b32 	%r<22>;
	.reg .b32 	%f<131>;
	.reg .b64 	%rd<37>;
	.reg .b64 	%fd<58>;

	ld.param.u64 	%rd2, [_Z9hypterm_1PfS_S_S_S_S_S_S_S_S_S_S_S_fffiii_param_1];
	ld.param.u64 	%rd4, [_Z9hypterm_1PfS_S_S_S_S_S_S_S_S_S_S_S_fffiii_param_3];
	ld.param.u64 	%rd5, [_Z9hypterm_1PfS_S_S_S_S_S_S_S_S_S_S_S_fffiii_param_4];
	ld.param.u64 	%rd6, [_Z9hypterm_1PfS_S_S_S_S_S_S_S_S_S_S_S_fffiii_param_5];
	ld.param.u64 	%rd7, [_Z9hypterm_1PfS_S_S_S_S_S_S_S_S_S_S_S_fffiii_param_6];
	ld.param.u64 	%rd8, [_Z9hypterm_1PfS_S_S_S_S_S_S_S_S_S_S_S_fffiii_param_7];
	ld.param.u64 	%rd9, [_Z9hypterm_1PfS_S_S_S_S_S_S_S_S_S_S_S_fffiii_param_8];
	ld.param.u64 	%rd10, [_Z9hypterm_1PfS_S_S_S_S_S_S_S_S_S_S_S_fffiii_param_9];
	ld.param.u64 	%rd11, [_Z9hypterm_1PfS_S_S_S_S_S_S_S_S_S_S_S_fffiii_param_12];
	ld.param.f32 	%f1, [_Z9hypterm_1PfS_S_S_S_S_S_S_S_S_S_S_S_fffiii_param_13];
	ld.param.u32 	%r4, [_Z9hypterm_1PfS_S_S_S_S_S_S_S_S_S_S_S_fffiii_param_17];
	ld.param.u32 	%r5, [_Z9hypterm_1PfS_S_S_S_S_S_S_S_S_S_S_S_fffiii_param_18];
	mov.u32 	%r6, %ntid.x;
	mov.u32 	%r7, %ctaid.x;
	mov.u32 	%r8, %tid.x;
	mad.lo.s32 	%r1, %r7, %r6, %r8;
	mov.u32 	%r9, %ntid.y;
	mov.u32 	%r10, %ctaid.y;
	mov.u32 	%r11, %tid.y;
	mad.lo.s32 	%r2, %r10, %r9, %r11;
	mov.u32 	%r12, %ntid.z;
	mov.u32 	%r13, %ctaid.z;
	mov.u32 	%r14, %tid.z;
	mad.lo.s32 	%r3, %r13, %r12, %r14;
	min.u32 	%r15, %r1, %r2;
	min.u32 	%r16, %r3, %r15;
	setp.lt.u32 	%p1, %r16, 4;
	add.s32 	%r17, %r5, -5;
	max.s32 	%r18, %r1, %r2;
	max.s32 	%r19, %r18, %r3;
	setp.gt.s32 	%p2, %r19, %r17;
	or.pred  	%p3, %p2, %p1;
	@%p3 bra 	$L__BB0_2;
	ld.param.u64 	%rd36, [_Z9hypterm_1PfS_S_S_S_S_S_S_S_S_S_S_S_fffiii_param_2];
	ld.param.u64 	%rd35, [_Z9hypterm_1PfS_S_S_S_S_S_S_S_S_S_S_S_fffiii_param_0];
	cvta.to.global.u64 	%rd12, %rd10;
	cvta.to.global.u64 	%rd13, %rd6;
	cvta.to.global.u64 	%rd14, %rd35;
	cvta.to.global.u64 	%rd15, %rd11;
	cvta.to.global.u64 	%rd16, %rd2;
	cvta.to.global.u64 	%rd17, %rd7;
	cvta.to.global.u64 	%rd18, %rd36;
	cvta.to.global.u64 	%rd19, %rd8;
	cvta.to.global.u64 	%rd20, %rd4;
	cvta.to.global.u64 	%rd21, %rd9;
	cvta.to.global.u64 	%rd22, %rd5;
	mad.lo.s32 	%r20, %r4, %r3, %r2;
	mad.lo.s32 	%r21, %r20, %r5, %r1;
	mul.wide.s32 	%rd23, %r21, 4;
	add.s64 	%rd24, %rd13, %rd23;
	ld.global.nc.f32 	%f2, [%rd24+4];
	ld.global.nc.f32 	%f3, [%rd24+-4];
	sub.f32 	%f4, %f2, %f3;
	cvt.f64.f32 	%fd1, %f4;
	mul.f64 	%fd2, %fd1, 0d3FE999999999999A;
	ld.global.nc.f32 	%f5, [%rd24+8];
	ld.global.nc.f32 	%f6, [%rd24+-8];
	sub.f32 	%f7, %f5, %f6;
	cvt.f64.f32 	%fd3, %f7;
	mul.f64 	%fd4, %fd3, 0d3FC999999999999A;
	sub.f64 	%fd5, %fd2, %fd4;
	ld.global.nc.f32 	%f8, [%rd24+12];
	ld.global.nc.f32 	%f9, [%rd24+-12];
	sub.f32 	%f10, %f8, %f9;
	cvt.f64.f32 	%fd6, %f10;
	fma.rn.f64 	%fd7, %fd6, 0d3FA374BC6A7EF9DB, %fd5;
	ld.global.nc.f32 	%f11, [%rd24+16];
	ld.global.nc.f32 	%f12, [%rd24+-16];
	sub.f32 	%f13, %f11, %f12;
	cvt.f64.f32 	%fd8, %f13;
	mul.f64 	%fd9, %fd8, 0d3F6CAC083126E979;
	sub.f64 	%fd10, %fd7, %fd9;
	cvt.f64.f32 	%fd11, %f1;
	neg.f64 	%fd12, %fd11;
	mul.f64 	%fd13, %fd10, %fd12;
	cvt.rn.f32.f64 	%f14, %fd13;
	add.s64 	%rd25, %rd14, %rd23;
	st.global.f32 	[%rd25], %f14;
	add.s64 	%rd26, %rd12, %rd23;
	ld.global.nc.f32 	%f15, [%rd26+4];
	mul.f32 	%f16, %f2, %f15;
	ld.global.nc.f32 	%f17, [%rd26+-4];
	mul.f32 	%f18, %f3, %f17;
	sub.f32 	%f19, %f16, %f18;
	add.s64 	%rd27, %rd15, %rd23;
	ld.global.nc.f32 	%f20, [%rd27+4];
	ld.global.nc.f32 	%f21, [%rd27+-4];
	sub.f32 	%f22, %f20, %f21;
	add.f32 	%f23, %f19, %f22;
	cvt.f64.f32 	%fd14, %f23;
	mul.f64 	%fd15, %fd14, 0d3FE999999999999A;
	ld.global.nc.f32 	%f24, [%rd26+8];
	mul.f32 	%f25, %f5, %f24;
	ld.global.nc.f32 	%f26, [%rd26+-8];
	mul.f32 	%f27, %f6, %f26;
	sub.f32 	%f28, %f25, %f27;
	ld.global.nc.f32 	%f29, [%rd27+8];
	ld.global.nc.f32 	%f30, [%rd27+-8];
	sub.f32 	%f31, %f29, %f30;
	add.f32 	%f32, %f28, %f31;
	cvt.f64.f32 	%fd16, %f32;
	mul.f64 	%fd17, %fd16, 0d3FC999999999999A;
	sub.f64 	%fd18, %fd15, %fd17;
	ld.global.nc.f32 	%f33, [%rd26+12];
	mul.f32 	%f34, %f8, %f33;
	ld.global.nc.f32 	%f35, [%rd26+-12];
	mul.f32 	%f36, %f9, %f35;
	sub.f32 	%f37, %f34, %f36;
	ld.global.nc.f32 	%f38, [%rd27+12];
	ld.global.nc.f32 	%f39, [%rd27+-12];
	sub.f32 	%f40, %f38, %f39;
	add.f32 	%f41, %f37, %f40;
	cvt.f64.f32 	%fd19, %f41;
	fma.rn.f64 	%fd20, %fd19, 0d3FA374BC6A7EF9DB, %fd18;
	ld.global.nc.f32 	%f42, [%rd26+16];
	mul.f32 	%f43, %f11, %f42;
	ld.global.nc.f32 	%f44, [%rd26+-16];
	mul.f32 	%f45, %f12, %f44;
	sub.f32 	%f46, %f43, %f45;
	ld.global.nc.f32 	%f47, [%rd27+16];
	ld.global.nc.f32 	%f48, [%rd27+-16];
	sub.f32 	%f49, %f47, %f48;
	add.f32 	%f50, %f46, %f49;
	cvt.f64.f32 	%fd21, %f50;
	mul.f64 	%fd22, %fd21, 0d3F6CAC083126E979;
	sub.f64 	%fd23, %fd20, %fd22;
	mul.f64 	%fd24, %fd23, %fd12;
	cvt.rn.f32.f64 	%f51, %fd24;
	add.s64 	%rd28, %rd16, %rd23;
	st.global.f32 	[%rd28], %f51;
	add.s64 	%rd29, %rd17, %rd23;
	ld.global.nc.f32 	%f52, [%rd29+4];
	mul.f32 	%f53, %f52, %f15;
	ld.global.nc.f32 	%f54, [%rd29+-4];
	mul.f32 	%f55, %f54, %f17;
	sub.f32 	%f56, %f53, %f55;
	cvt.f64.f32 	%fd25, %f56;
	mul.f64 	%fd26, %fd25, 0d3FE999999999999A;
	ld.global.nc.f32 	%f57, [%rd29+8];
	mul.f32 	%f58, %f57, %f24;
	ld.global.nc.f32 	%f59, [%rd29+-8];
	mul.f32 	%f60, %f59, %f26;
	sub.f32 	%f61, %f58, %f60;
	cvt.f64.f32 	%fd27, %f61;
	mul.f64 	%fd28, %fd27, 0d3FC999999999999A;
	sub.f64 	%fd29, %fd26, %fd28;
	ld.global.nc.f32 	%f62, [%rd29+12];
	mul.f32 	%f63, %f62, %f33;
	ld.global.nc.f32 	%f64, [%rd29+-12];
	mul.f32 	%f65, %f64, %f35;
	sub.f32 	%f66, %f63, %f65;
	cvt.f64.f32 	%fd30, %f66;
	fma.rn.f64 	%fd31, %fd30, 0d3FA374BC6A7EF9DB, %fd29;
	ld.global.nc.f32 	%f67, [%rd29+16];
	mul.f32 	%f68, %f67, %f42;
	ld.global.nc.f32 	%f69, [%rd29+-16];
	mul.f32 	%f70, %f69, %f44;
	sub.f32 	%f71, %f68, %f70;
	cvt.f64.f32 	%fd32, %f71;
	mul.f64 	%fd33, %fd32, 0d3F6CAC083126E979;
	sub.f64 	%fd34, %fd31, %fd33;
	mul.f64 	%fd35, %fd34, %fd12;
	cvt.rn.f32.f64 	%f72, %fd35;
	add.s64 	%rd30, %rd18, %rd23;
	st.global.f32 	[%rd30], %f72;
	add.s64 	%rd31, %rd19, %rd23;
	ld.global.nc.f32 	%f73, [%rd31+4];
	mul.f32 	%f74, %f73, %f15;
	ld.global.nc.f32 	%f75, [%rd31+-4];
	mul.f32 	%f76, %f75, %f17;
	sub.f32 	%f77, %f74, %f76;
	cvt.f64.f32 	%fd36, %f77;
	mul.f64 	%fd37, %fd36, 0d3FE999999999999A;
	ld.global.nc.f32 	%f78, [%rd31+8];
	mul.f32 	%f79, %f78, %f24;
	ld.global.nc.f32 	%f80, [%rd31+-8];
	mul.f32 	%f81, %f80, %f26;
	sub.f32 	%f82, %f79, %f81;
	cvt.f64.f32 	%fd38, %f82;
	mul.f64 	%fd39, %fd38, 0d3FC999999999999A;
	sub.f64 	%fd40, %fd37, %fd39;
	ld.global.nc.f32 	%f83, [%rd31+12];
	mul.f32 	%f84, %f83, %f33;
	ld.global.nc.f32 	%f85, [%rd31+-12];
	mul.f32 	%f86, %f85, %f35;
	sub.f32 	%f87, %f84, %f86;
	cvt.f64.f32 	%fd41, %f87;
	fma.rn.f64 	%fd42, %fd41, 0d3FA374BC6A7EF9DB, %fd40;
	ld.global.nc.f32 	%f88, [%rd31+16];
	mul.f32 	%f89, %f88, %f42;
	ld.global.nc.f32 	%f90, [%rd31+-16];
	mul.f32 	%f91, %f90, %f44;
	sub.f32 	%f92, %f89, %f91;
	cvt.f64.f32 	%fd43, %f92;
	mul.f64 	%fd44, %fd43, 0d3F6CAC083126E979;
	sub.f64 	%fd45, %fd42, %fd44;
	mul.f64 	%fd46, %fd45, %fd12;
	cvt.rn.f32.f64 	%f93, %fd46;
	add.s64 	%rd32, %rd20, %rd23;
	st.global.f32 	[%rd32], %f93;
	add.s64 	%rd33, %rd21, %rd23;
	ld.global.nc.f32 	%f94, [%rd33+4];
	mul.f32 	%f95, %f94, %f15;
	ld.global.nc.f32 	%f96, [%rd33+-4];
	mul.f32 	%f97, %f96, %f17;
	sub.f32 	%f98, %f95, %f97;
	mul.f32 	%f99, %f20, %f15;
	mul.f32 	%f100, %f21, %f17;
	sub.f32 	%f101, %f99, %f100;
	add.f32 	%f102, %f98, %f101;
	cvt.f64.f32 	%fd47, %f102;
	mul.f64 	%fd48, %fd47, 0d3FE999999999999A;
	ld.global.nc.f32 	%f103, [%rd33+8];
	mul.f32 	%f104, %f103, %f24;
	ld.global.nc.f32 	%f105, [%rd33+-8];
	mul.f32 	%f106, %f105, %f26;
	sub.f32 	%f107, %f104, %f106;
	mul.f32 	%f108, %f29, %f24;
	mul.f32 	%f109, %f30, %f26;
	sub.f32 	%f110, %f108, %f109;
	add.f32 	%f111, %f107, %f110;
	cvt.f64.f32 	%fd49, %f111;
	mul.f64 	%fd50, %fd49, 0d3FC999999999999A;
	sub.f64 	%fd51, %fd48, %fd50;
	ld.global.nc.f32 	%f112, [%rd33+12];
	mul.f32 	%f113, %f112, %f33;
	ld.global.nc.f32 	%f114, [%rd33+-12];
	mul.f32 	%f115, %f114, %f35;
	sub.f32 	%f116, %f113, %f115;
	mul.f32 	%f117, %f38, %f33;
	mul.f32 	%f118, %f39, %f35;
	sub.f32 	%f119, %f117, %f118;
	add.f32 	%f120, %f116, %f119;
	cvt.f64.f32 	%fd52, %f120;
	fma.rn.f64 	%fd53, %fd52, 0d3FA374BC6A7EF9DB, %fd51;
	ld.global.nc.f32 	%f121, [%rd33+16];
	mul.f32 	%f122, %f121, %f42;
	ld.global.nc.f32 	%f123, [%rd33+-16];
	mul.f32 	%f124, %f123, %f44;
	sub.f32 	%f125, %f122, %f124;
	mul.f32 	%f126, %f47, %f42;
	mul.f32 	%f127, %f48, %f44;
	sub.f32 	%f128, %f126, %f127;
	add.f32 	%f129, %f125, %f128;
	cvt.f64.f32 	%fd54, %f129;
	mul.f64 	%fd55, %fd54, 0d3F6CAC083126E979;
	sub.f64 	%fd56, %fd53, %fd55;
	mul.f64 	%fd57, %fd56, %fd12;
	cvt.rn.f32.f64 	%f130, %fd57;
	add.s64 	%rd34, %rd22, %rd23;
	st.global.f32 	[%rd34], %f130;
$L__BB0_2:
	ret;

}
	// .globl	_Z9hypterm_2PfS_S_S_S_S_S_S_S_S_S_S_S_fffiii
.visible .entry _Z9hypterm_2PfS_S_S_S_S_S_S_S_S_S_S_S_fffiii(
	.param .u64 .ptr .align 1 _Z9hypterm_2PfS_S_S_S_S_S_S_S_S_S_S_S_fffiii_param_0,
	.param .u64 .ptr .align 1 _Z9hypterm_2PfS_S_S_S_S_S_S_S_S_S_S_S_fffiii_param_1,
	.param .u64 .ptr .align 1 _Z9hypterm_2PfS_S_S_S_S_S_S_S_S_S_S_S_fffiii_param_2,
	.param .u64 .ptr .align 1 _Z9hypterm_2PfS_S_S_S_S_S_S_S_S_S_S_S_fffiii_param_3,
	.param .u64 .ptr .align 1 _Z9hypterm_2PfS_S_S_S_S_S_S_S_S_S_S_S_fffiii_param_4,
	.param .u64 .ptr .align 1 _Z9hypterm_2PfS_S_S_S_S_S_S_S_S_S_S_S_fffiii_param_5,
	.param .u64 .ptr .align 1 _Z9hypterm_2PfS_S_S_S_S_S_S_S_S_S_S_S_fffiii_param_6,
	.param .u64 .ptr .align 1 _Z9hypterm_2PfS_S_S_S_S_S_S_S_S_S_S_S_fffiii_param_7,
	.param .u64 .ptr .align 1 _Z9hypterm_2PfS_S_S_S_S_S_S_S_S_S_S_S_fffiii_param_8,
	.param .u64 .ptr .align 1 _Z9hypterm_2PfS_S_S_S_S_S_S_S_S_S_S_S_fffiii_param_9,
	.param .u64 .ptr .align 1 _Z9hypterm_2PfS_S_S_S_S_S_S_S_S_S_S_S_fffiii_param_10,
	.param .u64 .ptr .align 1 _Z9hypterm_2PfS_S_S_S_S_S_S_S_S_S_S_S_fffiii_param_11,
	.param .u64 .ptr .align 1 _Z9hypterm_2PfS_S_S_S_S_S_S_S_S_S_S_S_fffiii_param_12,
	.param .f32 _Z9hypterm_2PfS_S_S_S_S_S_S_S_S_S_S_S_fffiii_param_13,
	.param .f32 _Z9hypterm_2PfS_S_S_S_S_S_S_S_S_S_S_S_fffiii_param_14,
	.param .f32 _Z9hypterm_2PfS_S_S_S_S_S_S_S_S_S_S_S_fffiii_param_15,
	.param .u32 _Z9hypterm_2PfS_S_S_S_S_S_S_S_S_S_S_S_fffiii_param_16,
	.param .u32 _Z9hypterm_2PfS_S_S_S_S_S_S_S_S_S_S_S_fffiii_param_17,
	.param .u32 _Z9hypterm_2PfS_S_S_S_S_S_S_S_S_S_S_S_fffiii_param_18
)
{
	.reg .pred 	%p<4>;
	.reg .b32 	%r<64>;
	.reg .b32 	%f<153>;
	.reg .b64 	%rd<114>;
	.reg .b64 	%fd<68>;

	ld.param.u64 	%rd2, [_Z9hypterm_2PfS_S_S_S_S_S_S_S_S_S_S_S_fffiii_param_1];
	ld.param.u64 	%rd4, [_Z9hypterm_2PfS_S_S_S_S_S_S_S_S_S_S_S_fffiii_param_3];
	ld.param.u64 	%rd5, [_Z9hypterm_2PfS_S_S_S_S_S_S_S_S_S_S_S_fffiii_param_4];
	ld.param.u64 	%rd8, [_Z9hypterm_2PfS_S_S_S_S_S_S_S_S_S_S_S_fffiii_param_7];
	ld.param.u64 	%rd9, [_Z9hypterm_2PfS_S_S_S_S_S_S_S_S_S_S_S_fffiii_param_8];
	ld.param.u64 	%rd10, [_Z9hypterm_2PfS_S_S_S_S_S_S_S_S_S_S_S_fffiii_param_10];
	ld.param.u64 	%rd11, [_Z9hypterm_2PfS_S_S_S_S_S_S_S_S_S_S_S_fffiii_param_11];
	ld.param.f32 	%f1, [_Z9hypterm_2PfS_S_S_S_S_S_S_S_S_S_S_S_fffiii_param_14];
	ld.param.f32 	%f2, [_Z9hypterm_2PfS_S_S_S_S_S_S_S_S_S_S_S_fffiii_param_15];
	ld.param.u32 	%r4, [_Z9hypterm_2PfS_S_S_S_S_S_S_S_S_S_S_S_fffiii_param_17];
	ld.param.u32 	%r5, [_Z9hypterm_2PfS_S_S_S_S_S_S_S_S_S_S_S_fffiii_param_18];
	mov.u32 	%r6, %ntid.x;
	mov.u32 	%r7, %ctaid.x;
	mov.u32 	%r8, %tid.x;
	mad.lo.s32 	%r1, %r7, %r6, %r8;
	mov.u32 	%r9, %ntid.y;
	mov.u32 	%r10, %ctaid.y;
	mov.u32 	%r11, %tid.y;
	mad.lo.s32 	%r2, %r10, %r9, %r11;
	mov.u32 	%r12, %ntid.z;
	mov.u32 	%r13, %ctaid.z;
	mov.u32 	%r14, %tid.z;
	mad.lo.s32 	%r3, %r13, %r12, %r14;
	min.u32 	%r15, %r1, %r2;
	min.u32 	%r16, %r3, %r15;
	setp.lt.u32 	%p1, %r16, 4;
	add.s32 	%r17, %r5, -5;
	max.s32 	%r18, %r1, %r2;
	max.s32 	%r19, %r18, %r3;
	setp.gt.s32 	%p2, %r19, %r17;
	or.pred  	%p3, %p2, %p1;
	@%p3 bra 	$L__BB1_2;
	ld.param.u64 	%rd113, [_Z9hypterm_2PfS_S_S_S_S_S_S_S_S_S_S_S_fffiii_param_12];
	ld.param.u64 	%rd112, [_Z9hypterm_2PfS_S_S_S_S_S_S_S_S_S_S_S_fffiii_param_6];
	ld.param.u64 	%rd111, [_Z9hypterm_2PfS_S_S_S_S_S_S_S_S_S_S_S_fffiii_param_5];
	ld.param.u64 	%rd110, [_Z9hypterm_2PfS_S_S_S_S_S_S_S_S_S_S_S_fffiii_param_2];
	ld.param.u64 	%rd109, [_Z9hypterm_2PfS_S_S_S_S_S_S_S_S_S_S_S_fffiii_param_0];
	cvta.to.global.u64 	%rd13, %rd112;
	cvta.to.global.u64 	%rd14, %rd109;
	cvta.to.global.u64 	%rd15, %rd111;
	cvta.to.global.u64 	%rd16, %rd10;
	cvta.to.global.u64 	%rd17, %rd2;
	cvta.to.global.u64 	%rd18, %rd113;
	cvta.to.global.u64 	%rd19, %rd110;
	cvta.to.global.u64 	%rd20, %rd8;
	cvta.to.global.u64 	%rd21, %rd4;
	cvta.to.global.u64 	%rd22, %rd9;
	cvta.to.global.u64 	%rd23, %rd11;
	cvta.to.global.u64 	%rd24, %rd5;
	mul.lo.s32 	%r20, %r4, %r3;
	mul.lo.s32 	%r21, %r20, %r5;
	mad.lo.s32 	%r22, %r5, %r2, %r5;
	add.s32 	%r23, %r22, %r1;
	add.s32 	%r24, %r23, %r21;
	mul.wide.s32 	%rd25, %r24, 4;
	add.s64 	%rd26, %rd13, %rd25;
	ld.global.nc.f32 	%f3, [%rd26];
	add.s32 	%r25, %r2, -1;
	mul.lo.s32 	%r26, %r5, %r25;
	add.s32 	%r27, %r26, %r1;
	add.s32 	%r28, %r27, %r21;
	mul.wide.s32 	%rd27, %r28, 4;
	add.s64 	%rd28, %rd13, %rd27;
	ld.global.nc.f32 	%f4, [%rd28];
	sub.f32 	%f5, %f3, %f4;
	cvt.f64.f32 	%fd1, %f5;
	mul.f64 	%fd2, %fd1, 0d3FE999999999999A;
	mad.lo.s32 	%r29, %r5, 3, %r26;
	mul.wide.s32 	%rd29, %r5, 4;
	add.s64 	%rd30, %rd26, %rd29;
	ld.global.nc.f32 	%f6, [%rd30];
	shl.b32 	%r30, %r5, 2;
	sub.s32 	%r31, %r29, %r30;
	add.s32 	%r32, %r31, %r1;
	add.s32 	%r33, %r32, %r21;
	mul.wide.s32 	%rd31, %r33, 4;
	add.s64 	%rd32, %rd13, %rd31;
	ld.global.nc.f32 	%f7, [%rd32];
	sub.f32 	%f8, %f6, %f7;
	cvt.f64.f32 	%fd3, %f8;
	mul.f64 	%fd4, %fd3, 0d3FC999999999999A;
	sub.f64 	%fd5, %fd2, %fd4;
	mad.lo.s32 	%r34, %r5, 5, %r31;
	add.s64 	%rd33, %rd30, %rd29;
	ld.global.nc.f32 	%f9, [%rd33];
	mad.lo.s32 	%r35, %r5, -6, %r34;
	add.s32 	%r36, %r35, %r1;
	add.s32 	%r37, %r36, %r21;
	mul.wide.s32 	%rd34, %r37, 4;
	add.s64 	%rd35, %rd13, %rd34;
	ld.global.nc.f32 	%f10, [%rd35];
	sub.f32 	%f11, %f9, %f10;
	cvt.f64.f32 	%fd6, %f11;
	fma.rn.f64 	%fd7, %fd6, 0d3FA374BC6A7EF9DB, %fd5;
	mad.lo.s32 	%r38, %r5, 7, %r35;
	add.s64 	%rd36, %rd33, %rd29;
	ld.global.nc.f32 	%f12, [%rd36];
	shl.b32 	%r39, %r5, 3;
	sub.s32 	%r40, %r38, %r39;
	add.s32 	%r41, %r40, %r1;
	add.s32 	%r42, %r41, %r21;
	mul.wide.s32 	%rd37, %r42, 4;
	add.s64 	%rd38, %rd13, %rd37;
	ld.global.nc.f32 	%f13, [%rd38];
	sub.f32 	%f14, %f12, %f13;
	cvt.f64.f32 	%fd8, %f14;
	mul.f64 	%fd9, %fd8, 0d3F6CAC083126E979;
	sub.f64 	%fd10, %fd7, %fd9;
	cvt.f64.f32 	%fd11, %f1;
	mul.f64 	%fd12, %fd10, %fd11;
	add.s32 	%r43, %r27, %r5;
	add.s32 	%r44, %r28, %r5;
	mul.wide.s32 	%rd39, %r44, 4;
	add.s64 	%rd40, %rd14, %rd39;
	ld.global.f32 	%f15, [%rd40];
	cvt.f64.f32 	%fd13, %f15;
	sub.f64 	%fd14, %fd13, %fd12;
	cvt.rn.f32.f64 	%f16, %fd14;
	st.global.f32 	[%rd40], %f16;
	add.s64 	%rd41, %rd15, %rd25;
	ld.global.nc.f32 	%f17, [%rd41];
	add.s64 	%rd42, %rd16, %rd25;
	ld.global.nc.f32 	%f18, [%rd42];
	mul.f32 	%f19, %f17, %f18;
	add.s64 	%rd43, %rd15, %rd27;
	ld.global.nc.f32 	%f20, [%rd43];
	add.s64 	%rd44, %rd16, %rd27;
	ld.global.nc.f32 	%f21, [%rd44];
	mul.f32 	%f22, %f20, %f21;
	sub.f32 	%f23, %f19, %f22;
	cvt.f64.f32 	%fd15, %f23;
	mul.f64 	%fd16, %fd15, 0d3FE999999999999A;
	add.s64 	%rd45, %rd41, %rd29;
	ld.global.nc.f32 	%f24, [%rd45];
	add.s64 	%rd46, %rd42, %rd29;
	ld.global.nc.f32 	%f25, [%rd46];
	mul.f32 	%f26, %f24, %f25;
	add.s64 	%rd47, %rd15, %rd31;
	ld.global.nc.f32 	%f27, [%rd47];
	add.s64 	%rd48, %rd16, %rd31;
	ld.global.nc.f32 	%f28, [%rd48];
	mul.f32 	%f29, %f27, %f28;
	sub.f32 	%f30, %f26, %f29;
	cvt.f64.f32 	%fd17, %f30;
	mul.f64 	%fd18, %fd17, 0d3FC999999999999A;
	sub.f64 	%fd19, %fd16, %fd18;
	add.s64 	%rd49, %rd45, %rd29;
	ld.global.nc.f32 	%f31, [%rd49];
	add.s64 	%rd50, %rd46, %rd29;
	ld.global.nc.f32 	%f32, [%rd50];
	mul.f32 	%f33, %f31, %f32;
	add.s64 	%rd51, %rd15, %rd34;
	ld.global.nc.f32 	%f34, [%rd51];
	add.s64 	%rd52, %rd16, %rd34;
	ld.global.nc.f32 	%f35, [%rd52];
	mul.f32 	%f36, %f34, %f35;
	sub.f32 	%f37, %f33, %f36;
	cvt.f64.f32 	%fd20, %f37;
	fma.rn.f64 	%fd21, %fd20, 0d3FA374BC6A7EF9DB, %fd19;
	add.s64 	%rd53, %rd49, %rd29;
	ld.global.nc.f32 	%f38, [%rd53];
	add.s64 	%rd54, %rd50, %rd29;
	ld.global.nc.f32 	%f39, [%rd54];
	mul.f32 	%f40, %f38, %f39;
	add.s64 	%rd55, %rd15, %rd37;
	ld.global.nc.f32 	%f41, [%rd55];
	add.s64 	%rd56, %rd16, %rd37;
	ld.global.nc.f32 	%f42, [%rd56];
	mul.f32 	%f43, %f41, %f42;
	sub.f32 	%f44, %f40, %f43;
	cvt.f64.f32 	%fd22, %f44;
	mul.f64 	%fd23, %fd22, 0d3F6CAC083126E979;
	sub.f64 	%fd24, %fd21, %fd23;
	mul.f64 	%fd25, %fd24, %fd11;
	add.s64 	%rd57, %rd17, %rd39;
	ld.global.f32 	%f45, [%rd57];
	cvt.f64.f32 	%fd26, %f45;
	sub.f64 	%fd27, %fd26, %fd25;
	cvt.rn.f32.f64 	%f46, %fd27;
	st.global.f32 	[%rd57], %f46;
	mul.f32 	%f47, %f3, %f18;
	mul.f32 	%f48, %f4, %f21;
	sub.f32 	%f49, %f47, %f48;
	add.s64 	%rd58, %rd18, %rd25;
	ld.global.nc.f32 	%f50, [%rd58];
	add.s64 	%rd59, %rd18, %rd27;
	ld.global.nc.f32 	%f51, [%rd59];
	sub.f32 	%f52, %f50, %f51;
	add.f32 	%f53, %f49, %f52;
	cvt.f64.f32 	%fd28, %f53;
	mul.f64 	%fd29, %fd28, 0d3FE999999999999A;
	mul.f32 	%f54, %f6, %f25;
	mul.f32 	%f55, %f7, %f28;
	sub.f32 	%f56, %f54, %f55;
	add.s64 	%rd60, %rd58, %rd29;
	ld.global.nc.f32 	%f57, [%rd60];
	add.s64 	%rd61, %rd18, %rd31;
	ld.global.nc.f32 	%f58, [%rd61];
	sub.f32 	%f59, %f57, %f58;
	add.f32 	%f60, %f56, %f59;
	cvt.f64.f32 	%fd30, %f60;
	mul.f64 	%fd31, %fd30, 0d3FC999999999999A;
	sub.f64 	%fd32, %fd29, %fd31;
	mul.f32 	%f61, %f9, %f32;
	mul.f32 	%f62, %f10, %f35;
	sub.f32 	%f63, %f61, %f62;
	add.s64 	%rd62, %rd60, %rd29;
	ld.global.nc.f32 	%f64, [%rd62];
	add.s64 	%rd63, %rd18, %rd34;
	ld.global.nc.f32 	%f65, [%rd63];
	sub.f32 	%f66, %f64, %f65;
	add.f32 	%f67, %f63, %f66;
	cvt.f64.f32 	%fd33, %f67;
	fma.rn.f64 	%fd34, %fd33, 0d3FA374BC6A7EF9DB, %fd32;
	mul.f32 	%f68, %f12, %f39;
	mul.f32 	%f69, %f13, %f42;
	sub.f32 	%f70, %f68, %f69;
	add.s64 	%rd64, %rd62, %rd29;
	ld.global.nc.f32 	%f71, [%rd64];
	add.s64 	%rd65, %rd18, %rd37;
	ld.global.nc.f32 	%f72, [%rd65];
	sub.f32 	%f73, %f71, %f72;
	add.f32 	%f74, %f70, %f73;
	cvt.f64.f32 	%fd35, %f74;
	mul.f64 	%fd36, %fd35, 0d3F6CAC083126E979;
	sub.f64 	%fd37, %fd34, %fd36;
	mul.f64 	%fd38, %fd37, %fd11;
	add.s64 	%rd66, %rd19, %rd39;
	ld.global.f32 	%f75, [%rd66];
	cvt.f64.f32 	%fd39, %f75;
	sub.f64 	%fd40, %fd39, %fd38;
	cvt.rn.f32.f64 	%f76, %fd40;
	st.global.f32 	[%rd66], %f76;
	add.s64 	%rd67, %rd20, %rd25;
	ld.global.nc.f32 	%f77, [%rd67];
	mul.f32 	%f78, %f77, %f18;
	add.s64 	%rd68, %rd20, %rd27;
	ld.global.nc.f32 	%f79, [%rd68];
	mul.f32 	%f80, %f79, %f21;
	sub.f32 	%f81, %f78, %f80;
	cvt.f64.f32 	%fd41, %f81;
	mul.f64 	%fd42, %fd41, 0d3FE999999999999A;
	add.s64 	%rd69, %rd67, %rd29;
	ld.global.nc.f32 	%f82, [%rd69];
	mul.f32 	%f83, %f82, %f25;
	add.s64 	%rd70, %rd20, %rd31;
	ld.global.nc.f32 	%f84, [%rd70];
	mul.f32 	%f85, %f84, %f28;
	sub.f32 	%f86, %f83, %f85;
	cvt.f64.f32 	%fd43, %f86;
	mul.f64 	%fd44, %fd43, 0d3FC999999999999A;
	sub.f64 	%fd45, %fd42, %fd44;
	add.s64 	%rd71, %rd69, %rd29;
	ld.global.nc.f32 	%f87, [%rd71];
	mul.f32 	%f88, %f87, %f32;
	add.s64 	%rd72, %rd20, %rd34;
	ld.global.nc.f32 	%f89, [%rd72];
	mul.f32 	%f90, %f89, %f35;
	sub.f32 	%f91, %f88, %f90;
	cvt.f64.f32 	%fd46, %f91;
	fma.rn.f64 	%fd47, %fd46, 0d3FA374BC6A7EF9DB, %fd45;
	add.s64 	%rd73, %rd71, %rd29;
	ld.global.nc.f32 	%f92, [%rd73];
	mul.f32 	%f93, %f92, %f39;
	add.s64 	%rd74, %rd20, %rd37;
	ld.global.nc.f32 	%f94, [%rd74];
	mul.f32 	%f95, %f94, %f42;
	sub.f32 	%f96, %f93, %f95;
	cvt.f64.f32 	%fd48, %f96;
	mul.f64 	%fd49, %fd48, 0d3F6CAC083126E979;
	sub.f64 	%fd50, %fd47, %fd49;
	mul.f64 	%fd51, %fd50, %fd11;
	add.s64 	%rd75, %rd21, %rd39;
	ld.global.f32 	%f97, [%rd75];
	cvt.f64.f32 	%fd52, %f97;
	sub.f64 	%fd53, %fd52, %fd51;
	cvt.rn.f32.f64 	%f98, %fd53;
	st.global.f32 	[%rd75], %f98;
	add.s32 	%r45, %r20, %r4;
	mad.lo.s32 	%r46, %r45, %r5, %r43;
	mul.wide.s32 	%rd76, %r46, 4;
	add.s64 	%rd77, %rd22, %rd76;
	ld.global.nc.f32 	%f99, [%rd77];
	add.s64 	%rd78, %rd23, %rd76;
	ld.global.nc.f32 	%f100, [%rd78];
	mul.f32 	%f101, %f99, %f100;
	shl.b32 	%r47, %r4, 1;
	sub.s32 	%r48, %r45, %r47;
	mad.lo.s32 	%r49, %r48, %r5, %r43;
	mul.wide.s32 	%rd79, %r49, 4;
	add.s64 	%rd80, %rd22, %rd79;
	ld.global.nc.f32 	%f102, [%rd80];
	add.s64 	%rd81, %rd23, %rd79;
	ld.global.nc.f32 	%f103, [%rd81];
	mul.f32 	%f104, %f102, %f103;
	sub.f32 	%f105, %f101, %f104;
	add.s64 	%rd82, %rd18, %rd76;
	ld.global.nc.f32 	%f106, [%rd82];
	mul.f32 	%f107, %f106, %f100;
	add.s64 	%rd83, %rd18, %rd79;
	ld.global.nc.f32 	%f108, [%rd83];
	mul.f32 	%f109, %f108, %f103;
	sub.f32 	%f110, %f107, %f109;
	add.f32 	%f111, %f105, %f110;
	cvt.f64.f32 	%fd54, %f111;
	mul.f64 	%fd55, %fd54, 0d3FE999999999999A;
	mad.lo.s32 	%r50, %r4, 3, %r48;
	mad.lo.s32 	%r51, %r50, %r5, %r43;
	mul.wide.s32 	%rd84, %r51, 4;
	add.s64 	%rd85, %rd22, %rd84;
	ld.global.nc.f32 	%f112, [%rd85];
	add.s64 	%rd86, %rd23, %rd84;
	ld.global.nc.f32 	%f113, [%rd86];
	mul.f32 	%f114, %f112, %f113;
	shl.b32 	%r52, %r4, 2;
	sub.s32 	%r53, %r50, %r52;
	mad.lo.s32 	%r54, %r53, %r5, %r43;
	mul.wide.s32 	%rd87, %r54, 4;
	add.s64 	%rd88, %rd22, %rd87;
	ld.global.nc.f32 	%f115, [%rd88];
	add.s64 	%rd89, %rd23, %rd87;
	ld.global.nc.f32 	%f116, [%rd89];
	mul.f32 	%f117, %f115, %f116;
	sub.f32 	%f118, %f114, %f117;
	add.s64 	%rd90, %rd18, %rd84;
	ld.global.nc.f32 	%f119, [%rd90];
	mul.f32 	%f120, %f119, %f113;
	add.s64 	%rd91, %rd18, %rd87;
	ld.global.nc.f32 	%f121, [%rd91];
	mul.f32 	%f122, %f121, %f116;
	sub.f32 	%f123, %f120, %f122;
	add.f32 	%f124, %f118, %f123;
	cvt.f64.f32 	%fd56, %f124;
	mul.f64 	%fd57, %fd56, 0d3FC999999999999A;
	sub.f64 	%fd58, %fd55, %fd57;
	mad.lo.s32 	%r55, %r4, 5, %r53;
	mad.lo.s32 	%r56, %r55, %r5, %r43;
	mul.wide.s32 	%rd92, %r56, 4;
	add.s64 	%rd93, %rd22, %rd92;
	ld.global.nc.f32 	%f125, [%rd93];
	add.s64 	%rd94, %rd23, %rd92;
	ld.global.nc.f32 	%f126, [%rd94];
	mul.f32 	%f127, %f125, %f126;
	mad.lo.s32 	%r57, %r4, -6, %r55;
	mad.lo.s32 	%r58, %r57, %r5, %r43;
	mul.wide.s32 	%rd95, %r58, 4;
	add.s64 	%rd96, %rd22, %rd95;
	ld.global.nc.f32 	%f128, [%rd96];
	add.s64 	%rd97, %rd23, %rd95;
	ld.global.nc.f32 	%f129, [%rd97];
	mul.f32 	%f130, %f128, %f129;
	sub.f32 	%f131, %f127, %f130;
	add.s64 	%rd98, %rd18, %rd92;
	ld.global.nc.f32 	%f132, [%rd98];
	mul.f32 	%f133, %f132, %f126;
	add.s64 	%rd99, %rd18, %rd95;
	ld.global.nc.f32 	%f134, [%rd99];
	mul.f32 	%f135, %f134, %f129;
	sub.f32 	%f136, %f133, %f135;
	add.f32 	%f137, %f131, %f136;
	cvt.f64.f32 	%fd59, %f137;
	fma.rn.f64 	%fd60, %fd59, 0d3FA374BC6A7EF9DB, %fd58;
	mad.lo.s32 	%r59, %r4, 7, %r57;
	mad.lo.s32 	%r60, %r59, %r5, %r43;
	mul.wide.s32 	%rd100, %r60, 4;
	add.s64 	%rd101, %rd22, %rd100;
	ld.global.nc.f32 	%f138, [%rd101];
	add.s64 	%rd102, %rd23, %rd100;
	ld.global.nc.f32 	%f139, [%rd102];
	mul.f32 	%f140, %f138, %f139;
	shl.b32 	%r61, %r4, 3;
	sub.s32 	%r62, %r59, %r61;
	mad.lo.s32 	%r63, %r62, %r5, %r43;
	mul.wide.s32 	%rd103, %r63, 4;
	add.s64 	%rd104, %rd22, %rd103;
	ld.global.nc.f32 	%f141, [%rd104];
	add.s64 	%rd105, %rd23, %rd103;
	ld.global.nc.f32 	%f142, [%rd105];
	mul.f32 	%f143, %f141, %f142;
	sub.f32 	%f144, %f140, %f143;
	add.s64 	%rd106, %rd18, %rd100;
	ld.global.nc.f32 	%f145, [%rd106];
	mul.f32 	%f146, %f145, %f139;
	add.s64 	%rd107, %rd18, %rd103;
	ld.global.nc.f32 	%f147, [%rd107];
	mul.f32 	%f148, %f147, %f142;
	sub.f32 	%f149, %f146, %f148;
	add.f32 	%f150, %f144, %f149;
	cvt.f64.f32 	%fd61, %f150;
	mul.f64 	%fd62, %fd61, 0d3F6CAC083126E979;
	sub.f64 	%fd63, %fd60, %fd62;
	cvt.f64.f32 	%fd64, %f2;
	mul.f64 	%fd65, %fd63, %fd64;
	add.s64 	%rd108, %rd24, %rd39;
	ld.global.f32 	%f151, [%rd108];
	cvt.f64.f32 	%fd66, %f151;
	sub.f64 	%fd67, %fd66, %fd65;
	cvt.rn.f32.f64 	%f152, %fd67;
	st.global.f32 	[%rd108], %f152;
$L__BB1_2:
	ret;

}
	// .globl	_Z9hypterm_3PfS_S_S_S_S_S_S_S_S_S_S_S_fffiii
.visible .entry _Z9hypterm_3PfS_S_S_S_S_S_S_S_S_S_S_S_fffiii(
	.param .u64 .ptr .align 1 _Z9hypterm_3PfS_S_S_S_S_S_S_S_S_S_S_S_fffiii_param_0,
	.param .u64 .ptr .align 1 _Z9hypterm_3PfS_S_S_S_S_S_S_S_S_S_S_S_fffiii_param_1,
	.param .u64 .ptr .align 1 _Z9hypterm_3PfS_S_S_S_S_S_S_S_S_S_S_S_fffiii_param_2,
	.param .u64 .ptr .align 1 _Z9hypterm_3PfS_S_S_S_S_S_S_S_S_S_S_S_fffiii_param_3,
	.param .u64 .ptr .align 1 _Z9hypterm_3PfS_S_S_S_S_S_S_S_S_S_S_S_fffiii_param_4,
	.param .u64 .ptr .align 1 _Z9hypterm_3PfS_S_S_S_S_S_S_S_S_S_S_S_fffiii_param_5,
	.param .u64 .ptr .align 1 _Z9hypterm_3PfS_S_S_S_S_S_S_S_S_S_S_S_fffiii_param_6,
	.param .u64 .ptr .align 1 _Z9hypterm_3PfS_S_S_S_S_S_S_S_S_S_S_S_fffiii_param_7,
	.param .u64 .ptr .align 1 _Z9hypterm_3PfS_S_S_S_S_S_S_S_S_S_S_S_fffiii_param_8,
	.param .u64 .ptr .align 1 _Z9hypterm_3PfS_S_S_S_S_S_S_S_S_S_S_S_fffiii_param_9,
	.param .u64 .ptr .align 1 _Z9hypterm_3PfS_S_S_S_S_S_S_S_S_S_S_S_fffiii_param_10,
	.param .u64 .ptr .align 1 _Z9hypterm_3PfS_S_S_S_S_S_S_S_S_S_S_S_fffiii_param_11,
	.param .u64 .ptr .align 1 _Z9hypterm_3PfS_S_S_S_S_S_S_S_S_S_S_S_fffiii_param_12,
	.param .f32 _Z9hypterm_3PfS_S_S_S_S_S_S_S_S_S_S_S_fffiii_param_13,
	.param .f32 _Z9hypterm_3PfS_S_S_S_S_S_S_S_S_S_S_S_fffiii_param_14,
	.param .f32 _Z9hypterm_3PfS_S_S_S_S_S_S_S_S_S_S_S_fffiii_param_15,
	.param .u32 _Z9hypterm_3PfS_S_S_S_S_S_S_S_S_S_S_S_fffiii_param_16,
	.param .u32 _Z9hypterm_3PfS_S_S_S_S_S_S_S_S_S_S_S_fffiii_param_17,
	.param .u32 _Z9hypterm_3PfS_S_S_S_S_S_S_S_S_S_S_S_fffiii_param_18
)
{
	.reg .pred 	%p<4>;
	.reg .b32 	%r<64>;
	.reg .b32 	%f<153>;
	.reg .b64 	%rd<115>;
	.reg .b64 	%fd<68>;

	ld.param.u64 	%rd4, [_Z9hypterm_3PfS_S_S_S_S_S_S_S_S_S_S_S_fffiii_param_3];
	ld.param.u64 	%rd5, [_Z9hypterm_3PfS_S_S_S_S_S_S_S_S_S_S_S_fffiii_param_4];
	ld.param.u64 	%rd8, [_Z9hypterm_3PfS_S_S_S_S_S_S_S_S_S_S_S_fffiii_param_7];
	ld.param.u64 	%rd9, [_Z9hypterm_3PfS_S_S_S_S_S_S_S_S_S_S_S_fffiii_param_8];
	ld.param.u64 	%rd10, [_Z9hypterm_3PfS_S_S_S_S_S_S_S_S_S_S_S_fffiii_param_10];
	ld.param.u64 	%rd11, [_Z9hypterm_3PfS_S_S_S_S_S_S_S_S_S_S_S_fffiii_param_11];
	ld.param.f32 	%f1, [_Z9hypterm_3PfS_S_S_S_S_S_S_S_S_S_S_S_fffiii_param_14];
	ld.param.f32 	%f2, [_Z9hypterm_3PfS_S_S_S_S_S_S_S_S_S_S_S_fffiii_param_15];
	ld.param.u32 	%r4, [_Z9hypterm_3PfS_S_S_S_S_S_S_S_S_S_S_S_fffiii_param_17];
	ld.param.u32 	%r5, [_Z9hypterm_3PfS_S_S_S_S_S_S_S_S_S_S_S_fffiii_param_18];
	mov.u32 	%r6, %ntid.x;
	mov.u32 	%r7, %ctaid.x;
	mov.u32 	%r8, %tid.x;
	mad.lo.s32 	%r1, %r7, %r6, %r8;
	mov.u32 	%r9, %ntid.y;
	mov.u32 	%r10, %ctaid.y;
	mov.u32 	%r11, %tid.y;
	mad.lo.s32 	%r2, %r10, %r9, %r11;
	mov.u32 	%r12, %ntid.z;
	mov.u32 	%r13, %ctaid.z;
	mov.u32 	%r14, %tid.z;
	mad.lo.s32 	%r3, %r13, %r12, %r14;
	min.u32 	%r15, %r1, %r2;
	min.u32 	%r16, %r3, %r15;
	setp.lt.u32 	%p1, %r16, 4;
	add.s32 	%r17, %r5, -5;
	max.s32 	%r18, %r1, %r2;
	max.s32 	%r19, %r18, %r3;
	setp.gt.s32 	%p2, %r19, %r17;
	or.pred  	%p3, %p2, %p1;
	@%p3 bra 	$L__BB2_2;
	ld.param.u64 	%rd114, [_Z9hypterm_3PfS_S_S_S_S_S_S_S_S_S_S_S_fffiii_param_12];
	ld.param.u64 	%rd113, [_Z9hypterm_3PfS_S_S_S_S_S_S_S_S_S_S_S_fffiii_param_6];
	ld.param.u64 	%rd112, [_Z9hypterm_3PfS_S_S_S_S_S_S_S_S_S_S_S_fffiii_param_5];
	ld.param.u64 	%rd111, [_Z9hypterm_3PfS_S_S_S_S_S_S_S_S_S_S_S_fffiii_param_2];
	ld.param.u64 	%rd110, [_Z9hypterm_3PfS_S_S_S_S_S_S_S_S_S_S_S_fffiii_param_1];
	ld.param.u64 	%rd109, [_Z9hypterm_3PfS_S_S_S_S_S_S_S_S_S_S_S_fffiii_param_0];
	cvta.to.global.u64 	%rd13, %rd8;
	cvta.to.global.u64 	%rd14, %rd109;
	cvta.to.global.u64 	%rd15, %rd112;
	cvta.to.global.u64 	%rd16, %rd11;
	cvta.to.global.u64 	%rd17, %rd110;
	cvta.to.global.u64 	%rd18, %rd113;
	cvta.to.global.u64 	%rd19, %rd111;
	cvta.to.global.u64 	%rd20, %rd114;
	cvta.to.global.u64 	%rd21, %rd4;
	cvta.to.global.u64 	%rd22, %rd9;
	cvta.to.global.u64 	%rd23, %rd10;
	cvta.to.global.u64 	%rd24, %rd5;
	mad.lo.s32 	%r20, %r4, %r3, %r4;
	mul.lo.s32 	%r21, %r5, %r2;
	add.s32 	%r22, %r21, %r1;
	mad.lo.s32 	%r23, %r20, %r5, %r22;
	mul.wide.s32 	%rd25, %r23, 4;
	add.s64 	%rd26, %rd13, %rd25;
	ld.global.nc.f32 	%f3, [%rd26];
	add.s32 	%r24, %r3, -1;
	mul.lo.s32 	%r25, %r4, %r24;
	mad.lo.s32 	%r26, %r25, %r5, %r22;
	mul.wide.s32 	%rd27, %r26, 4;
	add.s64 	%rd28, %rd13, %rd27;
	ld.global.nc.f32 	%f4, [%rd28];
	sub.f32 	%f5, %f3, %f4;
	cvt.f64.f32 	%fd1, %f5;
	mul.f64 	%fd2, %fd1, 0d3FE999999999999A;
	mad.lo.s32 	%r27, %r4, 3, %r25;
	mad.lo.s32 	%r28, %r27, %r5, %r22;
	mul.wide.s32 	%rd29, %r28, 4;
	add.s64 	%rd30, %rd13, %rd29;
	ld.global.nc.f32 	%f6, [%rd30];
	shl.b32 	%r29, %r4, 2;
	sub.s32 	%r30, %r27, %r29;
	mad.lo.s32 	%r31, %r30, %r5, %r22;
	mul.wide.s32 	%rd31, %r31, 4;
	add.s64 	%rd32, %rd13, %rd31;
	ld.global.nc.f32 	%f7, [%rd32];
	sub.f32 	%f8, %f6, %f7;
	cvt.f64.f32 	%fd3, %f8;
	mul.f64 	%fd4, %fd3, 0d3FC999999999999A;
	sub.f64 	%fd5, %fd2, %fd4;
	mad.lo.s32 	%r32, %r4, 5, %r30;
	mad.lo.s32 	%r33, %r32, %r5, %r22;
	mul.wide.s32 	%rd33, %r33, 4;
	add.s64 	%rd34, %rd13, %rd33;
	ld.global.nc.f32 	%f9, [%rd34];
	mad.lo.s32 	%r34, %r4, -6, %r32;
	mad.lo.s32 	%r35, %r34, %r5, %r22;
	mul.wide.s32 	%rd35, %r35, 4;
	add.s64 	%rd36, %rd13, %rd35;
	ld.global.nc.f32 	%f10, [%rd36];
	sub.f32 	%f11, %f9, %f10;
	cvt.f64.f32 	%fd6, %f11;
	fma.rn.f64 	%fd7, %fd6, 0d3FA374BC6A7EF9DB, %fd5;
	mad.lo.s32 	%r36, %r4, 7, %r34;
	mad.lo.s32 	%r37, %r36, %r5, %r22;
	mul.wide.s32 	%rd37, %r37, 4;
	add.s64 	%rd38, %rd13, %rd37;
	ld.global.nc.f32 	%f12, [%rd38];
	shl.b32 	%r38, %r4, 3;
	sub.s32 	%r39, %r36, %r38;
	mad.lo.s32 	%r40, %r39, %r5, %r22;
	mul.wide.s32 	%rd39, %r40, 4;
	add.s64 	%rd40, %rd13, %rd39;
	ld.global.nc.f32 	%f13, [%rd40];
	sub.f32 	%f14, %f12, %f13;
	cvt.f64.f32 	%fd8, %f14;
	mul.f64 	%fd9, %fd8, 0d3F6CAC083126E979;
	sub.f64 	%fd10, %fd7, %fd9;
	cvt.f64.f32 	%fd11, %f2;
	mul.f64 	%fd12, %fd10, %fd11;
	add.s32 	%r41, %r39, %r29;
	mul.lo.s32 	%r42, %r41, %r5;
	add.s32 	%r43, %r22, %r42;
	mul.wide.s32 	%rd41, %r43, 4;
	add.s64 	%rd42, %rd14, %rd41;
	ld.global.f32 	%f15, [%rd42];
	cvt.f64.f32 	%fd13, %f15;
	sub.f64 	%fd14, %fd13, %fd12;
	cvt.rn.f32.f64 	%f16, %fd14;
	st.global.f32 	[%rd42], %f16;
	add.s64 	%rd43, %rd15, %rd25;
	ld.global.nc.f32 	%f17, [%rd43];
	add.s64 	%rd44, %rd16, %rd25;
	ld.global.nc.f32 	%f18, [%rd44];
	mul.f32 	%f19, %f17, %f18;
	add.s64 	%rd45, %rd15, %rd27;
	ld.global.nc.f32 	%f20, [%rd45];
	add.s64 	%rd46, %rd16, %rd27;
	ld.global.nc.f32 	%f21, [%rd46];
	mul.f32 	%f22, %f20, %f21;
	sub.f32 	%f23, %f19, %f22;
	cvt.f64.f32 	%fd15, %f23;
	mul.f64 	%fd16, %fd15, 0d3FE999999999999A;
	add.s64 	%rd47, %rd15, %rd29;
	ld.global.nc.f32 	%f24, [%rd47];
	add.s64 	%rd48, %rd16, %rd29;
	ld.global.nc.f32 	%f25, [%rd48];
	mul.f32 	%f26, %f24, %f25;
	add.s64 	%rd49, %rd15, %rd31;
	ld.global.nc.f32 	%f27, [%rd49];
	add.s64 	%rd50, %rd16, %rd31;
	ld.global.nc.f32 	%f28, [%rd50];
	mul.f32 	%f29, %f27, %f28;
	sub.f32 	%f30, %f26, %f29;
	cvt.f64.f32 	%fd17, %f30;
	mul.f64 	%fd18, %fd17, 0d3FC999999999999A;
	sub.f64 	%fd19, %fd16, %fd18;
	add.s64 	%rd51, %rd15, %rd33;
	ld.global.nc.f32 	%f31, [%rd51];
	add.s64 	%rd52, %rd16, %rd33;
	ld.global.nc.f32 	%f32, [%rd52];
	mul.f32 	%f33, %f31, %f32;
	add.s64 	%rd53, %rd15, %rd35;
	ld.global.nc.f32 	%f34, [%rd53];
	add.s64 	%rd54, %rd16, %rd35;
	ld.global.nc.f32 	%f35, [%rd54];
	mul.f32 	%f36, %f34, %f35;
	sub.f32 	%f37, %f33, %f36;
	cvt.f64.f32 	%fd20, %f37;
	fma.rn.f64 	%fd21, %fd20, 0d3FA374BC6A7EF9DB, %fd19;
	add.s64 	%rd55, %rd15, %rd37;
	ld.global.nc.f32 	%f38, [%rd55];
	add.s64 	%rd56, %rd16, %rd37;
	ld.global.nc.f32 	%f39, [%rd56];
	mul.f32 	%f40, %f38, %f39;
	add.s64 	%rd57, %rd15, %rd39;
	ld.global.nc.f32 	%f41, [%rd57];
	add.s64 	%rd58, %rd16, %rd39;
	ld.global.nc.f32 	%f42, [%rd58];
	mul.f32 	%f43, %f41, %f42;
	sub.f32 	%f44, %f40, %f43;
	cvt.f64.f32 	%fd22, %f44;
	mul.f64 	%fd23, %fd22, 0d3F6CAC083126E979;
	sub.f64 	%fd24, %fd21, %fd23;
	mul.f64 	%fd25, %fd24, %fd11;
	add.s64 	%rd59, %rd17, %rd41;
	ld.global.f32 	%f45, [%rd59];
	cvt.f64.f32 	%fd26, %f45;
	sub.f64 	%fd27, %fd26, %fd25;
	cvt.rn.f32.f64 	%f46, %fd27;
	st.global.f32 	[%rd59], %f46;
	add.s64 	%rd60, %rd18, %rd25;
	ld.global.nc.f32 	%f47, [%rd60];
	mul.f32 	%f48, %f47, %f18;
	add.s64 	%rd61, %rd18, %rd27;
	ld.global.nc.f32 	%f49, [%rd61];
	mul.f32 	%f50, %f49, %f21;
	sub.f32 	%f51, %f48, %f50;
	cvt.f64.f32 	%fd28, %f51;
	mul.f64 	%fd29, %fd28, 0d3FE999999999999A;
	add.s64 	%rd62, %rd18, %rd29;
	ld.global.nc.f32 	%f52, [%rd62];
	mul.f32 	%f53, %f52, %f25;
	add.s64 	%rd63, %rd18, %rd31;
	ld.global.nc.f32 	%f54, [%rd63];
	mul.f32 	%f55, %f54, %f28;
	sub.f32 	%f56, %f53, %f55;
	cvt.f64.f32 	%fd30, %f56;
	mul.f64 	%fd31, %fd30, 0d3FC999999999999A;
	sub.f64 	%fd32, %fd29, %fd31;
	add.s64 	%rd64, %rd18, %rd33;
	ld.global.nc.f32 	%f57, [%rd64];
	mul.f32 	%f58, %f57, %f32;
	add.s64 	%rd65, %rd18, %rd35;
	ld.global.nc.f32 	%f59, [%rd65];
	mul.f32 	%f60, %f59, %f35;
	sub.f32 	%f61, %f58, %f60;
	cvt.f64.f32 	%fd33, %f61;
	fma.rn.f64 	%fd34, %fd33, 0d3FA374BC6A7EF9DB, %fd32;
	add.s64 	%rd66, %rd18, %rd37;
	ld.global.nc.f32 	%f62, [%rd66];
	mul.f32 	%f63, %f62, %f39;
	add.s64 	%rd67, %rd18, %rd39;
	ld.global.nc.f32 	%f64, [%rd67];
	mul.f32 	%f65, %f64, %f42;
	sub.f32 	%f66, %f63, %f65;
	cvt.f64.f32 	%fd35, %f66;
	mul.f64 	%fd36, %fd35, 0d3F6CAC083126E979;
	sub.f64 	%fd37, %fd34, %fd36;
	mul.f64 	%fd38, %fd37, %fd11;
	add.s64 	%rd68, %rd19, %rd41;
	ld.global.f32 	%f67, [%rd68];
	cvt.f64.f32 	%fd39, %f67;
	sub.f64 	%fd40, %fd39, %fd38;
	cvt.rn.f32.f64 	%f68, %fd40;
	st.global.f32 	[%rd68], %f68;
	mul.f32 	%f69, %f3, %f18;
	mul.f32 	%f70, %f4, %f21;
	sub.f32 	%f71, %f69, %f70;
	add.s64 	%rd69, %rd20, %rd25;
	ld.global.nc.f32 	%f72, [%rd69];
	add.s64 	%rd70, %rd20, %rd27;
	ld.global.nc.f32 	%f73, [%rd70];
	sub.f32 	%f74, %f72, %f73;
	add.f32 	%f75, %f71, %f74;
	cvt.f64.f32 	%fd41, %f75;
	mul.f64 	%fd42, %fd41, 0d3FE999999999999A;
	mul.f32 	%f76, %f6, %f25;
	mul.f32 	%f77, %f7, %f28;
	sub.f32 	%f78, %f76, %f77;
	add.s64 	%rd71, %rd20, %rd29;
	ld.global.nc.f32 	%f79, [%rd71];
	add.s64 	%rd72, %rd20, %rd31;
	ld.global.nc.f32 	%f80, [%rd72];
	sub.f32 	%f81, %f79, %f80;
	add.f32 	%f82, %f78, %f81;
	cvt.f64.f32 	%fd43, %f82;
	mul.f64 	%fd44, %fd43, 0d3FC999999999999A;
	sub.f64 	%fd45, %fd42, %fd44;
	mul.f32 	%f83, %f9, %f32;
	mul.f32 	%f84, %f10, %f35;
	sub.f32 	%f85, %f83, %f84;
	add.s64 	%rd73, %rd20, %rd33;
	ld.global.nc.f32 	%f86, [%rd73];
	add.s64 	%rd74, %rd20, %rd35;
	ld.global.nc.f32 	%f87, [%rd74];
	sub.f32 	%f88, %f86, %f87;
	add.f32 	%f89, %f85, %f88;
	cvt.f64.f32 	%fd46, %f89;
	fma.rn.f64 	%fd47, %fd46, 0d3FA374BC6A7EF9DB, %fd45;
	mul.f32 	%f90, %f12, %f39;
	mul.f32 	%f91, %f13, %f42;
	sub.f32 	%f92, %f90, %f91;
	add.s64 	%rd75, %rd20, %rd37;
	ld.global.nc.f32 	%f93, [%rd75];
	add.s64 	%rd76, %rd20, %rd39;
	ld.global.nc.f32 	%f94, [%rd76];
	sub.f32 	%f95, %f93, %f94;
	add.f32 	%f96, %f92, %f95;
	cvt.f64.f32 	%fd48, %f96;
	mul.f64 	%fd49, %fd48, 0d3F6CAC083126E979;
	sub.f64 	%fd50, %fd47, %fd49;
	mul.f64 	%fd51, %fd50, %fd11;
	add.s64 	%rd77, %rd21, %rd41;
	ld.global.f32 	%f97, [%rd77];
	cvt.f64.f32 	%fd52, %f97;
	sub.f64 	%fd53, %fd52, %fd51;
	cvt.rn.f32.f64 	%f98, %fd53;
	st.global.f32 	[%rd77], %f98;
	add.s32 	%r44, %r21, %r5;
	add.s32 	%r45, %r43, %r5;
	mul.wide.s32 	%rd78, %r45, 4;
	add.s64 	%rd79, %rd22, %rd78;
	ld.global.nc.f32 	%f99, [%rd79];
	add.s64 	%rd80, %rd23, %rd78;
	ld.global.nc.f32 	%f100, [%rd80];
	mul.f32 	%f101, %f99, %f100;
	shl.b32 	%r46, %r5, 1;
	sub.s32 	%r47, %r44, %r46;
	add.s32 	%r48, %r47, %r1;
	add.s32 	%r49, %r48, %r42;
	mul.wide.s32 	%rd81, %r49, 4;
	add.s64 	%rd82, %rd22, %rd81;
	ld.global.nc.f32 	%f102, [%rd82];
	add.s64 	%rd83, %rd23, %rd81;
	ld.global.nc.f32 	%f103, [%rd83];
	mul.f32 	%f104, %f102, %f103;
	sub.f32 	%f105, %f101, %f104;
	add.s64 	%rd84, %rd20, %rd78;
	ld.global.nc.f32 	%f106, [%rd84];
	mul.f32 	%f107, %f106, %f100;
	add.s64 	%rd85, %rd20, %rd81;
	ld.global.nc.f32 	%f108, [%rd85];
	mul.f32 	%f109, %f108, %f103;
	sub.f32 	%f110, %f107, %f109;
	add.f32 	%f111, %f105, %f110;
	cvt.f64.f32 	%fd54, %f111;
	mul.f64 	%fd55, %fd54, 0d3FE999999999999A;
	mad.lo.s32 	%r50, %r5, 3, %r47;
	mul.wide.s32 	%rd86, %r5, 4;
	add.s64 	%rd87, %rd79, %rd86;
	ld.global.nc.f32 	%f112, [%rd87];
	add.s64 	%rd88, %rd80, %rd86;
	ld.global.nc.f32 	%f113, [%rd88];
	mul.f32 	%f114, %f112, %f113;
	shl.b32 	%r51, %r5, 2;
	sub.s32 	%r52, %r50, %r51;
	add.s32 	%r53, %r52, %r1;
	add.s32 	%r54, %r53, %r42;
	mul.wide.s32 	%rd89, %r54, 4;
	add.s64 	%rd90, %rd22, %rd89;
	ld.global.nc.f32 	%f115, [%rd90];
	add.s64 	%rd91, %rd23, %rd89;
	ld.global.nc.f32 	%f116, [%rd91];
	mul.f32 	%f117, %f115, %f116;
	sub.f32 	%f118, %f114, %f117;
	add.s64 	%rd92, %rd84, %rd86;
	ld.global.nc.f32 	%f119, [%rd92];
	mul.f32 	%f120, %f119, %f113;
	add.s64 	%rd93, %rd20, %rd89;
	ld.global.nc.f32 	%f121, [%rd93];
	mul.f32 	%f122, %f121, %f116;
	sub.f32 	%f123, %f120, %f122;
	add.f32 	%f124, %f118, %f123;
	cvt.f64.f32 	%fd56, %f124;
	mul.f64 	%fd57, %fd56, 0d3FC999999999999A;
	sub.f64 	%fd58, %fd55, %fd57;
	mad.lo.s32 	%r55, %r5, 5, %r52;
	add.s64 	%rd94, %rd87, %rd86;
	ld.global.nc.f32 	%f125, [%rd94];
	add.s64 	%rd95, %rd88, %rd86;
	ld.global.nc.f32 	%f126, [%rd95];
	mul.f32 	%f127, %f125, %f126;
	mad.lo.s32 	%r56, %r5, -6, %r55;
	add.s32 	%r57, %r56, %r1;
	add.s32 	%r58, %r57, %r42;
	mul.wide.s32 	%rd96, %r58, 4;
	add.s64 	%rd97, %rd22, %rd96;
	ld.global.nc.f32 	%f128, [%rd97];
	add.s64 	%rd98, %rd23, %rd96;
	ld.global.nc.f32 	%f129, [%rd98];
	mul.f32 	%f130, %f128, %f129;
	sub.f32 	%f131, %f127, %f130;
	add.s64 	%rd99, %rd92, %rd86;
	ld.global.nc.f32 	%f132, [%rd99];
	mul.f32 	%f133, %f132, %f126;
	add.s64 	%rd100, %rd20, %rd96;
	ld.global.nc.f32 	%f134, [%rd100];
	mul.f32 	%f135, %f134, %f129;
	sub.f32 	%f136, %f133, %f135;
	add.f32 	%f137, %f131, %f136;
	cvt.f64.f32 	%fd59, %f137;
	fma.rn.f64 	%fd60, %fd59, 0d3FA374BC6A7EF9DB, %fd58;
	mad.lo.s32 	%r59, %r5, 7, %r56;
	add.s64 	%rd101, %rd94, %rd86;
	ld.global.nc.f32 	%f138, [%rd101];
	add.s64 	%rd102, %rd95, %rd86;
	ld.global.nc.f32 	%f139, [%rd102];
	mul.f32 	%f140, %f138, %f139;
	shl.b32 	%r60, %r5, 3;
	sub.s32 	%r61, %r59, %r60;
	add.s32 	%r62, %r61, %r1;
	add.s32 	%r63, %r62, %r42;
	mul.wide.s32 	%rd103, %r63, 4;
	add.s64 	%rd104, %rd22, %rd103;
	ld.global.nc.f32 	%f141, [%rd104];
	add.s64 	%rd105, %rd23, %rd103;
	ld.global.nc.f32 	%f142, [%rd105];
	mul.f32 	%f143, %f141, %f142;
	sub.f32 	%f144, %f140, %f143;
	add.s64 	%rd106, %rd99, %rd86;
	ld.global.nc.f32 	%f145, [%rd106];
	mul.f32 	%f146, %f145, %f139;
	add.s64 	%rd107, %rd20, %rd103;
	ld.global.nc.f32 	%f147, [%rd107];
	mul.f32 	%f148, %f147, %f142;
	sub.f32 	%f149, %f146, %f148;
	add.f32 	%f150, %f144, %f149;
	cvt.f64.f32 	%fd61, %f150;
	mul.f64 	%fd62, %fd61, 0d3F6CAC083126E979;
	sub.f64 	%fd63, %fd60, %fd62;
	cvt.f64.f32 	%fd64, %f1;
	mul.f64 	%fd65, %fd63, %fd64;
	add.s64 	%rd108, %rd24, %rd41;
	ld.global.f32 	%f151, [%rd108];
	cvt.f64.f32 	%fd66, %f151;
	sub.f64 	%fd67, %fd66, %fd65;
	cvt.rn.f32.f64 	%f152, %fd67;
	st.global.f32 	[%rd108], %f152;
$L__BB2_2:
	ret;

}


// ===== COMPILED SASS (sm_100) =====

	.target	sm_100

	.elftype	@"ET_EXEC"


//--------------------- .note.nv.tkinfo           --------------------------
	.section	.note.nv.tkinfo,"",@"SHT_NOTE"
	.sectionflags	@"SHF_NOTE_NV_TKINFO"
	.tkinfo
        /*0018*/ 	.word	0x00000002
        /*0030*/ 	.string	""
        /*0030*/ 	.string	"ptxas"
        /*0030*/ 	.string	"Cuda compilation tools, release 13.0, V13.0.88"
        /*0030*/ 	.string	"Build cuda_13.0.r13.0/compiler.36424714_0"
        /*0030*/ 	.string	"-arch sm_100 -m 64 "



//--------------------- .note.nv.cuinfo           --------------------------
	.section	.note.nv.cuinfo,"",@"SHT_NOTE"
	.sectionflags	@"SHF_NOTE_NV_CUINFO"
        /*0018*/ 	.short	0x0002
        /*001a*/ 	.short	0x0064
        /*001c*/ 	.short	0x0082
	.zero		2


//--------------------- .nv.info                  --------------------------
	.section	.nv.info,"",@"SHT_CUDA_INFO"
	.align	4


	//----- nvinfo : EIATTR_REGCOUNT
	.align		4
        /*0000*/ 	.byte	0x04, 0x2f
        /*0002*/ 	.short	(.L_1 - .L_0)
	.align		4
.L_0:
        /*0004*/ 	.word	index@(_Z9hypterm_1PfS_S_S_S_S_S_S_S_S_S_S_S_fffiii)
        /*0008*/ 	.word	0x00000020


	//----- nvinfo : EIATTR_FRAME_SIZE
	.align		4
.L_1:
        /*000c*/ 	.byte	0x04, 0x11
        /*000e*/ 	.short	(.L_3 - .L_2)
	.align		4
.L_2:
        /*0010*/ 	.word	index@(_Z9hypterm_1PfS_S_S_S_S_S_S_S_S_S_S_S_fffiii)
        /*0014*/ 	.word	0x00000000


	//----- nvinfo : EIATTR_REGCOUNT
	.align		4
.L_3:
        /*0018*/ 	.byte	0x04, 0x2f
        /*001a*/ 	.short	(.L_5 - .L_4)
	.align		4
.L_4:
        /*001c*/ 	.word	index@(_Z9hypterm_2PfS_S_S_S_S_S_S_S_S_S_S_S_fffiii)
        /*0020*/ 	.word	0x0000002a


	//----- nvinfo : EIATTR_FRAME_SIZE
	.align		4
.L_5:
        /*0024*/ 	.byte	0x04, 0x11
        /*0026*/ 	.short	(.L_7 - .L_6)
	.align		4
.L_6:
        /*0028*/ 	.word	index@(_Z9hypterm_2PfS_S_S_S_S_S_S_S_S_S_S_S_fffiii)
        /*002c*/ 	.word	0x00000000


	//----- nvinfo : EIATTR_REGCOUNT
	.align		4
.L_7:
        /*0030*/ 	.byte	0x04, 0x2f
        /*0032*/ 	.short	(.L_9 - .L_8)
	.align		4
.L_8:
        /*0034*/ 	.word	index@(_Z9hypterm_3PfS_S_S_S_S_S_S_S_S_S_S_S_fffiii)
        /*0038*/ 	.word	0x00000038


	//----- nvinfo : EIATTR_FRAME_SIZE
	.align		4
.L_9:
        /*003c*/ 	.byte	0x04, 0x11
        /*003e*/ 	.short	(.L_11 - .L_10)
	.align		4
.L_10:
        /*0040*/ 	.word	index@(_Z9hypterm_3PfS_S_S_S_S_S_S_S_S_S_S_S_fffiii)
        /*0044*/ 	.word	0x00000000


	//----- nvinfo : EIATTR_MIN_STACK_SIZE
	.align		4
.L_11:
        /*0048*/ 	.byte	0x04, 0x12
        /*004a*/ 	.short	(.L_13 - .L_12)
	.align		4
.L_12:
        /*004c*/ 	.word	index@(_Z9hypterm_3PfS_S_S_S_S_S_S_S_S_S_S_S_fffiii)
        /*0050*/ 	.word	0x00000000


	//----- nvinfo : EIATTR_MIN_STACK_SIZE
	.align		4
.L_13:
        /*0054*/ 	.byte	0x04, 0x12
        /*0056*/ 	.short	(.L_15 - .L_14)
	.align		4
.L_14:
        /*0058*/ 	.word	index@(_Z9hypterm_2PfS_S_S_S_S_S_S_S_S_S_S_S_fffiii)
        /*005c*/ 	.word	0x00000000


	//----- nvinfo : EIATTR_MIN_STACK_SIZE
	.align		4
.L_15:
        /*0060*/ 	.byte	0x04, 0x12
        /*0062*/ 	.short	(.L_17 - .L_16)
	.align		4
.L_16:
        /*0064*/ 	.word	index@(_Z9hypterm_1PfS_S_S_S_S_S_S_S_S_S_S_S_fffiii)
        /*0068*/ 	.word	0x00000000
.L_17:


//--------------------- .nv.compat                --------------------------
	.section	.nv.compat,"",@"SHT_CUDA_COMPAT_INFO"
	.align	4
        /*0000*/ 	.byte	0x02, 0x09, 0x00, 0x00, 0x02, 0x02, 0x01, 0x00, 0x02, 0x05, 0x05, 0x00, 0x03, 0x07, 0x01, 0x01
        /*0010*/ 	.byte	0x02, 0x03, 0x00, 0x00, 0x02, 0x06, 0x01, 0x00, 0x04, 0x0b, 0x08, 0x00, 0x01, 0x00, 0x00, 0x00
        /*0020*/ 	.byte	0x00, 0x00, 0x00, 0x00


//--------------------- .nv.info._Z9hypterm_3PfS_S_S_S_S_S_S_S_S_S_S_S_fffiii --------------------------
	.section	.nv.info._Z9hypterm_3PfS_S_S_S_S_S_S_S_S_S_S_S_fffiii,"",@"SHT_CUDA_INFO"
	.sectionflags	@""
	.align	4


	//----- nvinfo : EIATTR_CUDA_API_VERSION
	.align		4
        /*0000*/ 	.byte	0x04, 0x37
        /*0002*/ 	.short	(.L_19 - .L_18)
.L_18:
        /*0004*/ 	.word	0x00000082


	//----- nvinfo : EIATTR_KPARAM_INFO
	.align		4
.L_19:
        /*0008*/ 	.byte	0x04, 0x17
        /*000a*/ 	.short	(.L_21 - .L_20)
.L_20:
        /*000c*/ 	.word	0x00000000
        /*0010*/ 	.short	0x0012
        /*0012*/ 	.short	0x007c
        /*0014*/ 	.byte	0x00, 0xf0, 0x11, 0x00


	//----- nvinfo : EIATTR_KPARAM_INFO
	.align		4
.L_21:
        /*0018*/ 	.byte	0x04, 0x17
        /*001a*/ 	.short	(.L_23 - .L_22)
.L_22:
        /*001c*/ 	.word	0x00000000
        /*0020*/ 	.short	0x0011
        /*0022*/ 	.short	0x0078
        /*0024*/ 	.byte	0x00, 0xf0, 0x11, 0x00


	//----- nvinfo : EIATTR_KPARAM_INFO
	.align		4
.L_23:
        /*0028*/ 	.byte	0x04, 0x17
        /*002a*/ 	.short	(.L_25 - .L_24)
.L_24:
        /*002c*/ 	.word	0x00000000
        /*0030*/ 	.short	0x0010
        /*0032*/ 	.short	0x0074
        /*0034*/ 	.byte	0x00, 0xf0, 0x11, 0x00


	//----- nvinfo : EIATTR_KPARAM_INFO
	.align		4
.L_25:
        /*0038*/ 	.byte	0x04, 0x17
        /*003a*/ 	.short	(.L_27 - .L_26)
.L_26:
        /*003c*/ 	.word	0x00000000
        /*0040*/ 	.short	0x000f
        /*0042*/ 	.short	0x0070
        /*0044*/ 	.byte	0x00, 0xf0, 0x11, 0x00


	//----- nvinfo : EIATTR_KPARAM_INFO
	.align		4
.L_27:
        /*0048*/ 	.byte	0x04, 0x17
        /*004a*/ 	.short	(.L_29 - .L_28)
.L_28:
        /*004c*/ 	.word	0x00000000
        /*0050*/ 	.short	0x000e
        /*0052*/ 	.short	0x006c
        /*0054*/ 	.byte	0x00, 0xf0, 0x11, 0x00


	//----- nvinfo : EIATTR_KPARAM_INFO
	.align		4
.L_29:
        /*0058*/ 	.byte	0x04, 0x17
        /*005a*/ 	.short	(.L_31 - .L_30)
.L_30:
        /*005c*/ 	.word	0x00000000
        /*0060*/ 	.short	0x000d
        /*0062*/ 	.short	0x0068
        /*0064*/ 	.byte	0x00, 0xf0, 0x11, 0x00


	//----- nvinfo : EIATTR_KPARAM_INFO
	.align		4
.L_31:
        /*0068*/ 	.byte	0x04, 0x17
        /*006a*/ 	.short	(.L_33 - .L_32)
.L_32:
        /*006c*/ 	.word	0x00000000
        /*0070*/ 	.short	0x000c
        /*0072*/ 	.short	0x0060
        /*0074*/ 	.byte	0x00, 0xf5, 0x21, 0x00


	//----- nvinfo : EIATTR_KPARAM_INFO
	.align		4
.L_33:
        /*0078*/ 	.byte	0x04, 0x17
        /*007a*/ 	.short	(.L_35 - .L_34)
.L_34:
        /*007c*/ 	.word	0x00000000
        /*0080*/ 	.short	0x000b
        /*0082*/ 	.short	0x0058
        /*0084*/ 	.byte	0x00, 0xf5, 0x21, 0x00


	//----- nvinfo : EIATTR_KPARAM_INFO
	.align		4
.L_35:
        /*0088*/ 	.byte	0x04, 0x17
        /*008a*/ 	.short	(.L_37 - .L_36)
.L_36:
        /*008c*/ 	.word	0x00000000
        /*0090*/ 	.short	0x000a
        /*0092*/ 	.short	0x0050
        /*0094*/ 	.byte	0x00, 0xf5, 0x21, 0x00


	//----- nvinfo : EIATTR_KPARAM_INFO
	.align		4
.L_37:
        /*0098*/ 	.byte	0x04, 0x17
        /*009a*/ 	.short	(.L_39 - .L_38)
.L_38:
        /*009c*/ 	.word	0x00000000
        /*00a0*/ 	.short	0x0009
        /*00a2*/ 	.short	0x0048
        /*00a4*/ 	.byte	0x00, 0xf5, 0x21, 0x00


	//----- nvinfo : EIATTR_KPARAM_INFO
	.align		4
.L_39:
        /*00a8*/ 	.byte	0x04, 0x17
        /*00aa*/ 	.short	(.L_41 - .L_40)
.L_40:
        /*00ac*/ 	.word	0x00000000
        /*00b0*/ 	.short	0x0008
        /*00b2*/ 	.short	0x0040
        /*00b4*/ 	.byte	0x00, 0xf5, 0x21, 0x00


	//----- nvinfo : EIATTR_KPARAM_INFO
	.align		4
.L_41:
        /*00b8*/ 	.byte	0x04, 0x17
        /*00ba*/ 	.short	(.L_43 - .L_42)
.L_42:
        /*00bc*/ 	.word	0x00000000
        /*00c0*/ 	.short	0x0007
        /*00c2*/ 	.short	0x0038
        /*00c4*/ 	.byte	0x00, 0xf5, 0x21, 0x00


	//----- nvinfo : EIATTR_KPARAM_INFO
	.align		4
.L_43:
        /*00c8*/ 	.byte	0x04, 0x17
        /*00ca*/ 	.short	(.L_45 - .L_44)
.L_44:
        /*00cc*/ 	.word	0x00000000
        /*00d0*/ 	.short	0x0006
        /*00d2*/ 	.short	0x0030
        /*00d4*/ 	.byte	0x00, 0xf5, 0x21, 0x00


	//----- nvinfo : EIATTR_KPARAM_INFO
	.align		4
.L_45:
        /*00d8*/ 	.byte	0x04, 0x17
        /*00da*/ 	.short	(.L_47 - .L_46)
.L_46:
        /*00dc*/ 	.word	0x00000000
        /*00e0*/ 	.short	0x0005
        /*00e2*/ 	.short	0x0028
        /*00e4*/ 	.byte	0x00, 0xf5, 0x21, 0x00


	//----- nvinfo : EIATTR_KPARAM_INFO
	.align		4
.L_47:
        /*00e8*/ 	.byte	0x04, 0x17
        /*00ea*/ 	.short	(.L_49 - .L_48)
.L_48:
        /*00ec*/ 	.word	0x00000000
        /*00f0*/ 	.short	0x0004
        /*00f2*/ 	.short	0x0020
        /*00f4*/ 	.byte	0x00, 0xf5, 0x21, 0x00


	//----- nvinfo : EIATTR_KPARAM_INFO
	.align		4
.L_49:
        /*00f8*/ 	.byte	0x04, 0x17
        /*00fa*/ 	.short	(.L_51 - .L_50)
.L_50:
        /*00fc*/ 	.word	0x00000000
        /*0100*/ 	.short	0x0003
        /*0102*/ 	.short	0x0018
        /*0104*/ 	.byte	0x00, 0xf5, 0x21, 0x00


	//----- nvinfo : EIATTR_KPARAM_INFO
	.align		4
.L_51:
        /*0108*/ 	.byte	0x04, 0x17
        /*010a*/ 	.short	(.L_53 - .L_52)
.L_52:
        /*010c*/ 	.word	0x00000000
        /*0110*/ 	.short	0x0002
        /*0112*/ 	.short	0x0010
        /*0114*/ 	.byte	0x00, 0xf5, 0x21, 0x00


	//----- nvinfo : EIATTR_KPARAM_INFO
	.align		4
.L_53:
        /*0118*/ 	.byte	0x04, 0x17
        /*011a*/ 	.short	(.L_55 - .L_54)
.L_54:
        /*011c*/ 	.word	0x00000000
        /*0120*/ 	.short	0x0001
        /*0122*/ 	.short	0x0008
        /*0124*/ 	.byte	0x00, 0xf5, 0x21, 0x00


	//----- nvinfo : EIATTR_KPARAM_INFO
	.align		4
.L_55:
        /*0128*/ 	.byte	0x04, 0x17
        /*012a*/ 	.short	(.L_57 - .L_56)
.L_56:
        /*012c*/ 	.word	0x00000000
        /*0130*/ 	.short	0x0000
        /*0132*/ 	.short	0x0000
        /*0134*/ 	.byte	0x00, 0xf5, 0x21, 0x00


	//----- nvinfo : EIATTR_SPARSE_MMA_MASK
	.align		4
.L_57:
        /*0138*/ 	.byte	0x03, 0x50
        /*013a*/ 	.short	0x0000


	//----- nvinfo : EIATTR_MAXREG_COUNT
	.align		4
        /*013c*/ 	.byte	0x03, 0x1b
        /*013e*/ 	.short	0x00ff


	//----- nvinfo : EIATTR_MERCURY_ISA_VERSION
	.align		4
        /*0140*/ 	.byte	0x03, 0x5f
        /*0142*/ 	.short	0x0101


	//----- nvinfo : EIATTR_VRC_CTA_INIT_COUNT
	.align		4
        /*0144*/ 	.byte	0x02, 0x4a
	.zero		1
	.zero		1


	//----- nvinfo : EIATTR_EXIT_INSTR_OFFSETS
	.align		4
        /*0148*/ 	.byte	0x04, 0x1c
        /*014a*/ 	.short	(.L_59 - .L_58)


	//   ....[0]....
.L_58:
        /*014c*/ 	.word	0x00000130


	//   ....[1]....
        /*0150*/ 	.word	0x000015c0


	//----- nvinfo : EIATTR_CBANK_PARAM_SIZE
	.align		4
.L_59:
        /*0154*/ 	.byte	0x03, 0x19
        /*0156*/ 	.short	0x0080


	//----- nvinfo : EIATTR_PARAM_CBANK
	.align		4
        /*0158*/ 	.byte	0x04, 0x0a
        /*015a*/ 	.short	(.L_61 - .L_60)
	.align		4
.L_60:
        /*015c*/ 	.word	index@(.nv.constant0._Z9hypterm_3PfS_S_S_S_S_S_S_S_S_S_S_S_fffiii)
        /*0160*/ 	.short	0x0380
        /*0162*/ 	.short	0x0080


	//----- nvinfo : EIATTR_SW_WAR
	.align		4
.L_61:
        /*0164*/ 	.byte	0x04, 0x36
        /*0166*/ 	.short	(.L_63 - .L_62)
.L_62:
        /*0168*/ 	.word	0x00000008
.L_63:


//--------------------- .nv.info._Z9hypterm_2PfS_S_S_S_S_S_S_S_S_S_S_S_fffiii --------------------------
	.section	.nv.info._Z9hypterm_2PfS_S_S_S_S_S_S_S_S_S_S_S_fffiii,"",@"SHT_CUDA_INFO"
	.sectionflags	@""
	.align	4


	//----- nvinfo : EIATTR_CUDA_API_VERSION
	.align		4
        /*0000*/ 	.byte	0x04, 0x37
        /*0002*/ 	.short	(.L_65 - .L_64)
.L_64:
        /*0004*/ 	.word	0x00000082


	//----- nvinfo : EIATTR_KPARAM_INFO
	.align		4
.L_65:
        /*0008*/ 	.byte	0x04, 0x17
        /*000a*/ 	.short	(.L_67 - .L_66)
.L_66:
        /*000c*/ 	.word	0x00000000
        /*0010*/ 	.short	0x0012
        /*0012*/ 	.short	0x007c
        /*0014*/ 	.byte	0x00, 0xf0, 0x11, 0x00


	//----- nvinfo : EIATTR_KPARAM_INFO
	.align		4
.L_67:
        /*0018*/ 	.byte	0x04, 0x17
        /*001a*/ 	.short	(.L_69 - .L_68)
.L_68:
        /*001c*/ 	.word	0x00000000
        /*0020*/ 	.short	0x0011
        /*0022*/ 	.short	0x0078
        /*0024*/ 	.byte	0x00, 0xf0, 0x11, 0x00


	//----- nvinfo : EIATTR_KPARAM_INFO
	.align		4
.L_69:
        /*0028*/ 	.byte	0x04, 0x17
        /*002a*/ 	.short	(.L_71 - .L_70)
.L_70:
        /*002c*/ 	.word	0x00000000
        /*0030*/ 	.short	0x0010
        /*0032*/ 	.short	0x0074
        /*0034*/ 	.byte	0x00, 0xf0, 0x11, 0x00


	//----- nvinfo : EIATTR_KPARAM_INFO
	.align		4
.L_71:
        /*0038*/ 	.byte	0x04, 0x17
        /*003a*/ 	.short	(.L_73 - .L_72)
.L_72:
        /*003c*/ 	.word	0x00000000
        /*0040*/ 	.short	0x000f
        /*0042*/ 	.short	0x0070
        /*0044*/ 	.byte	0x00, 0xf0, 0x11, 0x00


	//----- nvinfo : EIATTR_KPARAM_INFO
	.align		4
.L_73:
        /*0048*/ 	.byte	0x04, 0x17
        /*004a*/ 	.short	(.L_75 - .L_74)
.L_74:
        /*004c*/ 	.word	0x00000000
        /*0050*/ 	.short	0x000e
        /*0052*/ 	.short	0x006c
        /*0054*/ 	.byte	0x00, 0xf0, 0x11, 0x00


	//----- nvinfo : EIATTR_KPARAM_INFO
	.align		4
.L_75:
        /*0058*/ 	.byte	0x04, 0x17
        /*005a*/ 	.short	(.L_77 - .L_76)
.L_76:
        /*005c*/ 	.word	0x00000000
        /*0060*/ 	.short	0x000d
        /*0062*/ 	.short	0x0068
        /*0064*/ 	.byte	0x00, 0xf0, 0x11, 0x00


	//----- nvinfo : EIATTR_KPARAM_INFO
	.align		4
.L_77:
        /*0068*/ 	.byte	0x04, 0x17
        /*006a*/ 	.short	(.L_79 - .L_78)
.L_78:
        /*006c*/ 	.word	0x00000000
        /*0070*/ 	.short	0x000c
        /*0072*/ 	.short	0x0060
        /*0074*/ 	.byte	0x00, 0xf5, 0x21, 0x00


	//----- nvinfo : EIATTR_KPARAM_INFO
	.align		4
.L_79:
        /*0078*/ 	.byte	0x04, 0x17
        /*007a*/ 	.short	(.L_81 - .L_80)
.L_80:
        /*007c*/ 	.word	0x00000000
        /*0080*/ 	.short	0x000b
        /*0082*/ 	.short	0x0058
        /*0084*/ 	.byte	0x00, 0xf5, 0x21, 0x00


	//----- nvinfo : EIATTR_KPARAM_INFO
	.align		4
.L_81:
        /*0088*/ 	.byte	0x04, 0x17
        /*008a*/ 	.short	(.L_83 - .L_82)
.L_82:
        /*008c*/ 	.word	0x00000000
        /*0090*/ 	.short	0x000a
        /*0092*/ 	.short	0x0050
        /*0094*/ 	.byte	0x00, 0xf5, 0x21, 0x00


	//----- nvinfo : EIATTR_KPARAM_INFO
	.align		4
.L_83:
        /*0098*/ 	.byte	0x04, 0x17
        /*009a*/ 	.short	(.L_85 - .L_84)
.L_84:
        /*009c*/ 	.word	0x00000000
        /*00a0*/ 	.short	0x0009
        /*00a2*/ 	.short	0x0048
        /*00a4*/ 	.byte	0x00, 0xf5, 0x21, 0x00


	//----- nvinfo : EIATTR_KPARAM_INFO
	.align		4
.L_85:
        /*00a8*/ 	.byte	0x04, 0x17
        /*00aa*/ 	.short	(.L_87 - .L_86)
.L_86:
        /*00ac*/ 	.word	0x00000000
        /*00b0*/ 	.short	0x0008
        /*00b2*/ 	.short	0x0040
        /*00b4*/ 	.byte	0x00, 0xf5, 0x21, 0x00


	//----- nvinfo : EIATTR_KPARAM_INFO
	.align		4
.L_87:
        /*00b8*/ 	.byte	0x04, 0x17
        /*00ba*/ 	.short	(.L_89 - .L_88)
.L_88:
        /*00bc*/ 	.word	0x00000000
        /*00c0*/ 	.short	0x0007
        /*00c2*/ 	.short	0x0038
        /*00c4*/ 	.byte	0x00, 0xf5, 0x21, 0x00


	//----- nvinfo : EIATTR_KPARAM_INFO
	.align		4
.L_89:
        /*00c8*/ 	.byte	0x04, 0x17
        /*00ca*/ 	.short	(.L_91 - .L_90)
.L_90:
        /*00cc*/ 	.word	0x00000000
        /*00d0*/ 	.short	0x0006
        /*00d2*/ 	.short	0x0030
        /*00d4*/ 	.byte	0x00, 0xf5, 0x21, 0x00


	//----- nvinfo : EIATTR_KPARAM_INFO
	.align		4
.L_91:
        /*00d8*/ 	.byte	0x04, 0x17
        /*00da*/ 	.short	(.L_93 - .L_92)
.L_92:
        /*00dc*/ 	.word	0x00000000
        /*00e0*/ 	.short	0x0005
        /*00e2*/ 	.short	0x0028
        /*00e4*/ 	.byte	0x00, 0xf5, 0x21, 0x00


	//----- nvinfo : EIATTR_KPARAM_INFO
	.align		4
.L_93:
        /*00e8*/ 	.byte	0x04, 0x17
        /*00ea*/ 	.short	(.L_95 - .L_94)
.L_94:
        /*00ec*/ 	.word	0x00000000
        /*00f0*/ 	.short	0x0004
        /*00f2*/ 	.short	0x0020
        /*00f4*/ 	.byte	0x00, 0xf5, 0x21, 0x00


	//----- nvinfo : EIATTR_KPARAM_INFO
	.align		4
.L_95:
        /*00f8*/ 	.byte	0x04, 0x17
        /*00fa*/ 	.short	(.L_97 - .L_96)
.L_96:
        /*00fc*/ 	.word	0x00000000
        /*0100*/ 	.short	0x0003
        /*0102*/ 	.short	0x0018
        /*0104*/ 	.byte	0x00, 0xf5, 0x21, 0x00


	//----- nvinfo : EIATTR_KPARAM_INFO
	.align		4
.L_97:
        /*0108*/ 	.byte	0x04, 0x17
        /*010a*/ 	.short	(.L_99 - .L_98)
.L_98:
        /*010c*/ 	.word	0x00000000
        /*0110*/ 	.short	0x0002
        /*0112*/ 	.short	0x0010
        /*0114*/ 	.byte	0x00, 0xf5, 0x21, 0x00


	//----- nvinfo : EIATTR_KPARAM_INFO
	.align		4
.L_99:
        /*0118*/ 	.byte	0x04, 0x17
        /*011a*/ 	.short	(.L_101 - .L_100)
.L_100:
        /*011c*/ 	.word	0x00000000
        /*0120*/ 	.short	0x0001
        /*0122*/ 	.short	0x0008
        /*0124*/ 	.byte	0x00, 0xf5, 0x21, 0x00


	//----- nvinfo : EIATTR_KPARAM_INFO
	.align		4
.L_101:
        /*0128*/ 	.byte	0x04, 0x17
        /*012a*/ 	.short	(.L_103 - .L_102)
.L_102:
        /*012c*/ 	.word	0x00000000
        /*0130*/ 	.short	0x0000
        /*0132*/ 	.short	0x0000
        /*0134*/ 	.byte	0x00, 0xf5, 0x21, 0x00


	//----- nvinfo : EIATTR_SPARSE_MMA_MASK
	.align		4
.L_103:
        /*0138*/ 	.byte	0x03, 0x50
        /*013a*/ 	.short	0x0000


	//----- nvinfo : EIATTR_MAXREG_COUNT
	.align		4
        /*013c*/ 	.byte	0x03, 0x1b
        /*013e*/ 	.short	0x00ff


	//----- nvinfo : EIATTR_MERCURY_ISA_VERSION
	.align		4
        /*0140*/ 	.byte	0x03, 0x5f
        /*0142*/ 	.short	0x0101


	//----- nvinfo : EIATTR_VRC_CTA_INIT_COUNT
	.align		4
        /*0144*/ 	.byte	0x02, 0x4a
	.zero		1
	.zero		1


	//----- nvinfo : EIATTR_EXIT_INSTR_OFFSETS
	.align		4
        /*0148*/ 	.byte	0x04, 0x1c
        /*014a*/ 	.short	(.L_105 - .L_104)


	//   ....[0]....
.L_104:
        /*014c*/ 	.word	0x00000130


	//   ....[1]....
        /*0150*/ 	.word	0x00001540


	//----- nvinfo : EIATTR_CBANK_PARAM_SIZE
	.align		4
.L_105:
        /*0154*/ 	.byte	0x03, 0x19
        /*0156*/ 	.short	0x0080


	//----- nvinfo : EIATTR_PARAM_CBANK
	.align		4
        /*0158*/ 	.byte	0x04, 0x0a
        /*015a*/ 	.short	(.L_107 - .L_106)
	.align		4
.L_106:
        /*015c*/ 	.word	index@(.nv.constant0._Z9hypterm_2PfS_S_S_S_S_S_S_S_S_S_S_S_fffiii)
        /*0160*/ 	.short	0x0380
        /*0162*/ 	.short	0x0080


	//----- nvinfo : EIATTR_SW_WAR
	.align		4
.L_107:
        /*0164*/ 	.byte	0x04, 0x36
        /*0166*/ 	.short	(.L_109 - .L_108)
.L_108:
        /*0168*/ 	.word	0x00000008
.L_109:


//--------------------- .nv.info._Z9hypterm_1PfS_S_S_S_S_S_S_S_S_S_S_S_fffiii --------------------------
	.section	.nv.info._Z9hypterm_1PfS_S_S_S_S_S_S_S_S_S_S_S_fffiii,"",@"SHT_CUDA_INFO"
	.sectionflags	@""
	.align	4


	//----- nvinfo : EIATTR_CUDA_API_VERSION
	.align		4
        /*0000*/ 	.byte	0x04, 0x37
        /*0002*/ 	.short	(.L_111 - .L_110)
.L_110:
        /*0004*/ 	.word	0x00000082


	//----- nvinfo : EIATTR_KPARAM_INFO
	.align		4
.L_111:
        /*0008*/ 	.byte	0x04, 0x17
        /*000a*/ 	.short	(.L_113 - .L_112)
.L_112:
        /*000c*/ 	.word	0x00000000
        /*0010*/ 	.short	0x0012
        /*0012*/ 	.short	0x007c
        /*0014*/ 	.byte	0x00, 0xf0, 0x11, 0x00


	//----- nvinfo : EIATTR_KPARAM_INFO
	.align		4
.L_113:
        /*0018*/ 	.byte	0x04, 0x17
        /*001a*/ 	.short	(.L_115 - .L_114)
.L_114:
        /*001c*/ 	.word	0x00000000
        /*0020*/ 	.short	0x0011
        /*0022*/ 	.short	0x0078
        /*0024*/ 	.byte	0x00, 0xf0, 0x11, 0x00


	//----- nvinfo : EIATTR_KPARAM_INFO
	.align		4
.L_115:
        /*0028*/ 	.byte	0x04, 0x17
        /*002a*/ 	.short	(.L_117 - .L_116)
.L_116:
        /*002c*/ 	.word	0x00000000
        /*0030*/ 	.short	0x0010
        /*0032*/ 	.short	0x0074
        /*0034*/ 	.byte	0x00, 0xf0, 0x11, 0x00


	//----- nvinfo : EIATTR_KPARAM_INFO
	.align		4
.L_117:
        /*0038*/ 	.byte	0x04, 0x17
        /*003a*/ 	.short	(.L_119 - .L_118)
.L_118:
        /*003c*/ 	.word	0x00000000
        /*0040*/ 	.short	0x000f
        /*0042*/ 	.short	0x0070
        /*0044*/ 	.byte	0x00, 0xf0, 0x11, 0x00


	//----- nvinfo : EIATTR_KPARAM_INFO
	.align		4
.L_119:
        /*0048*/ 	.byte	0x04, 0x17
        /*004a*/ 	.short	(.L_121 - .L_120)
.L_120:
        /*004c*/ 	.word	0x00000000
        /*0050*/ 	.short	0x000e
        /*0052*/ 	.short	0x006c
        /*0054*/ 	.byte	0x00, 0xf0, 0x11, 0x00


	//----- nvinfo : EIATTR_KPARAM_INFO
	.align		4
.L_121:
        /*0058*/ 	.byte	0x04, 0x17
        /*005a*/ 	.short	(.L_123 - .L_122)
.L_122:
        /*005c*/ 	.word	0x00000000
        /*0060*/ 	.short	0x000d
        /*0062*/ 	.short	0x0068
        /*0064*/ 	.byte	0x00, 0xf0, 0x11, 0x00


	//----- nvinfo : EIATTR_KPARAM_INFO
	.align		4
.L_123:
        /*0068*/ 	.byte	0x04, 0x17
        /*006a*/ 	.short	(.L_125 - .L_124)
.L_124:
        /*006c*/ 	.word	0x00000000
        /*0070*/ 	.short	0x000c
        /*0072*/ 	.short	0x0060
        /*0074*/ 	.byte	0x00, 0xf5, 0x21, 0x00


	//----- nvinfo : EIATTR_KPARAM_INFO
	.align		4
.L_125:
        /*0078*/ 	.byte	0x04, 0x17
        /*007a*/ 	.short	(.L_127 - .L_126)
.L_126:
        /*007c*/ 	.word	0x00000000
        /*0080*/ 	.short	0x000b
        /*0082*/ 	.short	0x0058
        /*0084*/ 	.byte	0x00, 0xf5, 0x21, 0x00


	//----- nvinfo : EIATTR_KPARAM_INFO
	.align		4
.L_127:
        /*0088*/ 	.byte	0x04, 0x17
        /*008a*/ 	.short	(.L_129 - .L_128)
.L_128:
        /*008c*/ 	.word	0x00000000
        /*0090*/ 	.short	0x000a
        /*0092*/ 	.short	0x0050
        /*0094*/ 	.byte	0x00, 0xf5, 0x21, 0x00


	//----- nvinfo : EIATTR_KPARAM_INFO
	.align		4
.L_129:
        /*0098*/ 	.byte	0x04, 0x17
        /*009a*/ 	.short	(.L_131 - .L_130)
.L_130:
        /*009c*/ 	.word	0x00000000
        /*00a0*/ 	.short	0x0009
        /*00a2*/ 	.short	0x0048
        /*00a4*/ 	.byte	0x00, 0xf5, 0x21, 0x00


	//----- nvinfo : EIATTR_KPARAM_INFO
	.align		4
.L_131:
        /*00a8*/ 	.byte	0x04, 0x17
        /*00aa*/ 	.short	(.L_133 - .L_132)
.L_132:
        /*00ac*/ 	.word	0x00000000
        /*00b0*/ 	.short	0x0008
        /*00b2*/ 	.short	0x0040
        /*00b4*/ 	.byte	0x00, 0xf5, 0x21, 0x00


	//----- nvinfo : EIATTR_KPARAM_INFO
	.align		4
.L_133:
        /*00b8*/ 	.byte	0x04, 0x17
        /*00ba*/ 	.short	(.L_135 - .L_134)
.L_134:
        /*00bc*/ 	.word	0x00000000
        /*00c0*/ 	.short	0x0007
        /*00c2*/ 	.short	0x0038
        /*00c4*/ 	.byte	0x00, 0xf5, 0x21, 0x00


	//----- nvinfo : EIATTR_KPARAM_INFO
	.align		4
.L_135:
        /*00c8*/ 	.byte	0x04, 0x17
        /*00ca*/ 	.short	(.L_137 - .L_136)
.L_136:
        /*00cc*/ 	.word	0x00000000
        /*00d0*/ 	.short	0x0006
        /*00d2*/ 	.short	0x0030
        /*00d4*/ 	.byte	0x00, 0xf5, 0x21, 0x00


	//----- nvinfo : EIATTR_KPARAM_INFO
	.align		4
.L_137:
        /*00d8*/ 	.byte	0x04, 0x17
        /*00da*/ 	.short	(.L_139 - .L_138)
.L_138:
        /*00dc*/ 	.word	0x00000000
        /*00e0*/ 	.short	0x0005
        /*00e2*/ 	.short	0x0028
        /*00e4*/ 	.byte	0x00, 0xf5, 0x21, 0x00


	//----- nvinfo : EIATTR_KPARAM_INFO
	.align		4
.L_139:
        /*00e8*/ 	.byte	0x04, 0x17
        /*00ea*/ 	.short	(.L_141 - .L_140)
.L_140:
        /*00ec*/ 	.word	0x00000000
        /*00f0*/ 	.short	0x0004
        /*00f2*/ 	.short	0x0020
        /*00f4*/ 	.byte	0x00, 0xf5, 0x21, 0x00


	//----- nvinfo : EIATTR_KPARAM_INFO
	.align		4
.L_141:
        /*00f8*/ 	.byte	0x04, 0x17
        /*00fa*/ 	.short	(.L_143 - .L_142)
.L_142:
        /*00fc*/ 	.word	0x00000000
        /*0100*/ 	.short	0x0003
        /*0102*/ 	.short	0x0018
        /*0104*/ 	.byte	0x00, 0xf5, 0x21, 0x00


	//----- nvinfo : EIATTR_KPARAM_INFO
	.align		4
.L_143:
        /*0108*/ 	.byte	0x04, 0x17
        /*010a*/ 	.short	(.L_145 - .L_144)
.L_144:
        /*010c*/ 	.word	0x00000000
        /*0110*/ 	.short	0x0002
        /*0112*/ 	.short	0x0010
        /*0114*/ 	.byte	0x00, 0xf5, 0x21, 0x00


	//----- nvinfo : EIATTR_KPARAM_INFO
	.align		4
.L_145:
        /*0118*/ 	.byte	0x04, 0x17
        /*011a*/ 	.short	(.L_147 - .L_146)
.L_146:
        /*011c*/ 	.word	0x00000000
        /*0120*/ 	.short	0x0001
        /*0122*/ 	.short	0x0008
        /*0124*/ 	.byte	0x00, 0xf5, 0x21, 0x00


	//----- nvinfo : EIATTR_KPARAM_INFO
	.align		4
.L_147:
        /*0128*/ 	.byte	0x04, 0x17
        /*012a*/ 	.short	(.L_149 - .L_148)
.L_148:
        /*012c*/ 	.word	0x00000000
        /*0130*/ 	.short	0x0000
        /*0132*/ 	.short	0x0000
        /*0134*/ 	.byte	0x00, 0xf5, 0x21, 0x00


	//----- nvinfo : EIATTR_SPARSE_MMA_MASK
	.align		4
.L_149:
        /*0138*/ 	.byte	0x03, 0x50
        /*013a*/ 	.short	0x0000


	//----- nvinfo : EIATTR_MAXREG_COUNT
	.align		4
        /*013c*/ 	.byte	0x03, 0x1b
        /*013e*/ 	.short	0x00ff


	//----- nvinfo : EIATTR_MERCURY_ISA_VERSION
	.align		4
        /*0140*/ 	.byte	0x03, 0x5f
        /*0142*/ 	.short	0x0101


	//----- nvinfo : EIATTR_VRC_CTA_INIT_COUNT
	.align		4
        /*0144*/ 	.byte	0x02, 0x4a
	.zero		1
	.zero		1


	//----- nvinfo : EIATTR_EXIT_INSTR_OFFSETS
	.align		4
        /*0148*/ 	.byte	0x04, 0x1c
        /*014a*/ 	.short	(.L_151 - .L_150)


	//   ....[0]....
.L_150:
        /*014c*/ 	.word	0x00000130


	//   ....[1]....
        /*0150*/ 	.word	0x00000d70


	//----- nvinfo : EIATTR_CBANK_PARAM_SIZE
	.align		4
.L_151:
        /*0154*/ 	.byte	0x03, 0x19
        /*0156*/ 	.short	0x0080


	//----- nvinfo : EIATTR_PARAM_CBANK
	.align		4
        /*0158*/ 	.byte	0x04, 0x0a
        /*015a*/ 	.short	(.L_153 - .L_152)
	.align		4
.L_152:
        /*015c*/ 	.word	index@(.nv.constant0._Z9hypterm_1PfS_S_S_S_S_S_S_S_S_S_S_S_fffiii)
        /*0160*/ 	.short	0x0380
        /*0162*/ 	.short	0x0080


	//----- nvinfo : EIATTR_SW_WAR
	.align		4
.L_153:
        /*0164*/ 	.byte	0x04, 0x36
        /*0166*/ 	.short	(.L_155 - .L_154)
.L_154:
        /*0168*/ 	.word	0x00000008
.L_155:


//--------------------- .nv.callgraph             --------------------------
	.section	.nv.callgraph,"",@"SHT_CUDA_CALLGRAPH"
	.align	4
	.sectionentsize	8
	.align		4
        /*0000*/ 	.word	0x00000000
	.align		4
        /*0004*/ 	.word	0xffffffff
	.align		4
        /*0008*/ 	.word	0x00000000
	.align		4
        /*000c*/ 	.word	0xfffffffe
	.align		4
        /*0010*/ 	.word	0x00000000
	.align		4
        /*0014*/ 	.word	0xfffffffd
	.align		4
        /*0018*/ 	.word	0x00000000
	.align		4
        /*001c*/ 	.word	0xfffffffc


//--------------------- .text._Z9hypterm_3PfS_S_S_S_S_S_S_S_S_S_S_S_fffiii --------------------------
	.section	.text._Z9hypterm_3PfS_S_S_S_S_S_S_S_S_S_S_S_fffiii,"ax",@progbits
	.align	128
        .global         _Z9hypterm_3PfS_S_S_S_S_S_S_S_S_S_S_S_fffiii
        .type           _Z9hypterm_3PfS_S_S_S_S_S_S_S_S_S_S_S_fffiii,@function
        .size           _Z9hypterm_3PfS_S_S_S_S_S_S_S_S_S_S_S_fffiii,(.L_x_3 - _Z9hypterm_3PfS_S_S_S_S_S_S_S_S_S_S_S_fffiii)
        .other          _Z9hypterm_3PfS_S_S_S_S_S_S_S_S_S_S_S_fffiii,@"STO_CUDA_ENTRY STV_DEFAULT"
_Z9hypterm_3PfS_S_S_S_S_S_S_S_S_S_S_S_fffiii:
.text._Z9hypterm_3PfS_S_S_S_S_S_S_S_S_S_S_S_fffiii:
[----:B------:R-:W-:Y:S01]  /*0000*/  LDC R1, c[0x0][0x37c] ;  /* 0x0000df00ff017b82 */ /* 0x000fe20000000800 */
[----:B------:R-:W0:Y:S01]  /*0010*/  S2R R8, SR_CTAID.X ;  /* 0x0000000000087919 */ /* 0x000e220000002500 */
[----:B------:R-:W0:Y:S06]  /*0020*/  LDCU UR4, c[0x0][0x360] ;  /* 0x00006c00ff0477ac */ /* 0x000e2c0008000800 */
[----:B------:R-:W1:Y:S01]  /*0030*/  LDC R15, c[0x0][0x3fc] ;  /* 0x0000ff00ff0f7b82 */ /* 0x000e620000000800 */
[----:B------:R-:W0:Y:S01]  /*0040*/  S2R R3, SR_TID.X ;  /* 0x0000000000037919 */ /* 0x000e220000002100 */
[----:B------:R-:W2:Y:S01]  /*0050*/  LDCU UR5, c[0x0][0x364] ;  /* 0x00006c80ff0577ac */ /* 0x000ea20008000800 */
[----:B------:R-:W2:Y:S01]  /*0060*/  S2R R13, SR_CTAID.Y ;  /* 0x00000000000d7919 */ /* 0x000ea20000002600 */
[----:B------:R-:W3:Y:S01]  /*0070*/  LDCU UR6, c[0x0][0x368] ;  /* 0x00006d00ff0677ac */ /* 0x000ee20008000800 */
[----:B------:R-:W2:Y:S01]  /*0080*/  S2R R0, SR_TID.Y ;  /* 0x0000000000007919 */ /* 0x000ea20000002200 */
[----:B------:R-:W3:Y:S01]  /*0090*/  S2R R2, SR_CTAID.Z ;  /* 0x0000000000027919 */ /* 0x000ee20000002700 */
[----:B------:R-:W3:Y:S01]  /*00a0*/  S2R R5, SR_TID.Z ;  /* 0x0000000000057919 */ /* 0x000ee20000002300 */
[----:B0-----:R-:W-:-:S02]  /*00b0*/  IMAD R8, R8, UR4, R3 ;  /* 0x0000000408087c24 */ /* 0x001fc4000f8e0203 */
[----:B--2---:R-:W-:Y:S01]  /*00c0*/  IMAD R13, R13, UR5, R0 ;  /* 0x000000050d0d7c24 */ /* 0x004fe2000f8e0200 */
[----:B-1----:R-:W-:Y:S01]  /*00d0*/  IADD3 R0, PT, PT, R15, -0x5, RZ ;  /* 0xfffffffb0f007810 */ /* 0x002fe20007ffe0ff */
[----:B---3--:R-:W-:-:S05]  /*00e0*/  IMAD R3, R2, UR6, R5 ;  /* 0x0000000602037c24 */ /* 0x008fca000f8e0205 */
[CCC-:B------:R-:W-:Y:S02]  /*00f0*/  VIMNMX3.U32 R2, R8.reuse, R13.reuse, R3.reuse, PT ;  /* 0x0000000d0802720f */ /* 0x1c0fe40003800003 */
[----:B------:R-:W-:Y:S02]  /*0100*/  VIMNMX3 R5, R8, R13, R3, !PT ;  /* 0x0000000d0805720f */ /* 0x000fe40007800103 */
[----:B------:R-:W-:-:S04]  /*0110*/  ISETP.GE.U32.AND P0, PT, R2, 0x4, PT ;  /* 0x000000040200780c */ /* 0x000fc80003f06070 */
[----:B------:R-:W-:-:S13]  /*0120*/  ISETP.GT.OR P0, PT, R5, R0, !P0 ;  /* 0x000000000500720c */ /* 0x000fda0004704670 */
[----:B------:R-:W-:Y:S05]  /*0130*/  @P0 EXIT ;  /* 0x000000000000094d */ /* 0x000fea0003800000 */
[----:B------:R-:W0:Y:S01]  /*0140*/  LDC R4, c[0x0][0x3f8] ;  /* 0x0000fe00ff047b82 */ /* 0x000e220000000800 */
[----:B------:R-:W-:Y:S01]  /*0150*/  IADD3 R5, PT, PT, R3, -0x1, RZ ;  /* 0xffffffff03057810 */ /* 0x000fe20007ffe0ff */
[----:B------:R-:W1:Y:S01]  /*0160*/  LDCU.64 UR4, c[0x0][0x358] ;  /* 0x00006b00ff0477ac */ /* 0x000e620008000a00 */
[----:B------:R-:W-:Y:S01]  /*0170*/  IMAD R2, R13, R15, R8 ;  /* 0x0000000f0d027224 */ /* 0x000fe200078e0208 */
[----:B------:R-:W2:Y:S04]  /*0180*/  LDCU UR6, c[0x0][0x3f0] ;  /* 0x00007e00ff0677ac */ /* 0x000ea80008000800 */
[----:B------:R-:W3:Y:S08]  /*0190*/  LDC.64 R26, c[0x0][0x3b8] ;  /* 0x0000ee00ff1a7b82 */ /* 0x000ef00000000a00 */
[----:B------:R-:W4:Y:S01]  /*01a0*/  LDC.64 R24, c[0x0][0x380] ;  /* 0x0000e000ff187b82 */ /* 0x000f220000000a00 */
[-C--:B0-----:R-:W-:Y:S01]  /*01b0*/  IMAD R5, R5, R4.reuse, RZ ;  /* 0x0000000405057224 */ /* 0x081fe200078e02ff */
[C---:B------:R-:W-:Y:S01]  /*01c0*/  IADD3 R6, PT, PT, -R4.reuse, RZ, RZ ;  /* 0x000000ff04067210 */ /* 0x040fe20007ffe1ff */
[----:B------:R-:W-:Y:S01]  /*01d0*/  IMAD R0, R3, R4, R4 ;  /* 0x0000000403007224 */ /* 0x000fe200078e0204 */
[----:B------:R-:W-:Y:S01]  /*01e0*/  UMOV UR7, 0x3fc99999 ;  /* 0x3fc9999900077882 */ /* 0x000fe20000000000 */
[----:B------:R-:W-:-:S03]  /*01f0*/  IMAD R29, R4, 0x3, R5 ;  /* 0x00000003041d7824 */ /* 0x000fc600078e0205 */
[----:B------:R-:W0:Y:S01]  /*0200*/  LDC.64 R48, c[0x0][0x3a8] ;  /* 0x0000ea00ff307b82 */ /* 0x000e220000000a00 */
[-CC-:B------:R-:W-:Y:S02]  /*0210*/  IMAD R0, R0, R15.reuse, R2.reuse ;  /* 0x0000000f00007224 */ /* 0x180fe400078e0202 */
[--C-:B------:R-:W-:Y:S01]  /*0220*/  IMAD R33, R5, R15, R2.reuse ;  /* 0x0000000f05217224 */ /* 0x100fe200078e0202 */
[----:B------:R-:W-:Y:S01]  /*0230*/  LEA R7, R6, R29, 0x2 ;  /* 0x0000001d06077211 */ /* 0x000fe200078e10ff */
[----:B------:R-:W-:Y:S02]  /*0240*/  IMAD R29, R29, R15, R2 ;  /* 0x0000000f1d1d7224 */ /* 0x000fe400078e0202 */
[----:B---3--:R-:W-:-:S04]  /*0250*/  IMAD.WIDE R30, R0, 0x4, R26 ;  /* 0x00000004001e7825 */ /* 0x008fc800078e021a */
[----:B------:R-:W-:Y:S02]  /*0260*/  IMAD R35, R7, R15, R2 ;  /* 0x0000000f07237224 */ /* 0x000fe400078e0202 */
[--C-:B------:R-:W-:Y:S01]  /*0270*/  IMAD.WIDE R10, R29, 0x4, R26.reuse ;  /* 0x000000041d0a7825 */ /* 0x100fe200078e021a */
[----:B-1----:R-:W3:Y:S03]  /*0280*/  LDG.E.CONSTANT R30, desc[UR4][R30.64] ;  /* 0x000000041e1e7981 */ /* 0x002ee6000c1e9900 */
[----:B------:R-:W-:Y:S01]  /*0290*/  IMAD.WIDE R20, R35, 0x4, R26 ;  /* 0x0000000423147825 */ /* 0x000fe200078e021a */
[----:B------:R1:W5:Y:S03]  /*02a0*/  LDG.E.CONSTANT R37, desc[UR4][R10.64] ;  /* 0x000000040a257981 */ /* 0x000366000c1e9900 */
[----:B------:R-:W-:Y:S01]  /*02b0*/  IMAD R7, R4, 0x5, R7 ;  /* 0x0000000504077824 */ /* 0x000fe200078e0207 */
[----:B------:R-:W5:Y:S01]  /*02c0*/  LDG.E.CONSTANT R12, desc[UR4][R20.64] ;  /* 0x00000004140c7981 */ /* 0x000f62000c1e9900 */
[----:B------:R-:W-:-:S04]  /*02d0*/  IMAD.WIDE R16, R33, 0x4, R26 ;  /* 0x0000000421107825 */ /* 0x000fc800078e021a */
[C---:B------:R-:W-:Y:S01]  /*02e0*/  IMAD R3, R4.reuse, -0x6, R7 ;  /* 0xfffffffa04037824 */ /* 0x040fe200078e0207 */
[----:B------:R2:W3:Y:S03]  /*02f0*/  LDG.E.CONSTANT R19, desc[UR4][R16.64] ;  /* 0x0000000410137981 */ /* 0x0004e6000c1e9900 */
[----:B------:R-:W-:Y:S02]  /*0300*/  IMAD R5, R4, 0x7, R3 ;  /* 0x0000000704057824 */ /* 0x000fe400078e0203 */
[-CC-:B------:R-:W-:Y:S02]  /*0310*/  IMAD R7, R7, R15.reuse, R2.reuse ;  /* 0x0000000f07077224 */ /* 0x180fe400078e0202 */
[----:B------:R-:W-:Y:S01]  /*0320*/  IMAD R18, R3, R15, R2 ;  /* 0x0000000f03127224 */ /* 0x000fe200078e0202 */
[----:B------:R-:W-:Y:S01]  /*0330*/  LEA R3, R6, R5, 0x3 ;  /* 0x0000000506037211 */ /* 0x000fe200078e18ff */
[----:B------:R-:W-:-:S04]  /*0340*/  IMAD.WIDE R38, R7, 0x4, R26 ;  /* 0x0000000407267825 */ /* 0x000fc800078e021a */
[----:B------:R-:W-:Y:S01]  /*0350*/  IMAD.WIDE R22, R18, 0x4, R26 ;  /* 0x0000000412167825 */ /* 0x000fe200078e021a */
[----:B------:R-:W3:Y:S03]  /*0360*/  LDG.E.CONSTANT R28, desc[UR4][R38.64] ;  /* 0x00000004261c7981 */ /* 0x000ee6000c1e9900 */
[-CC-:B-1----:R-:W-:Y:S01]  /*0370*/  IMAD R10, R5, R15.reuse, R2.reuse ;  /* 0x0000000f050a7224 */ /* 0x182fe200078e0202 */
[----:B------:R1:W3:Y:S01]  /*0380*/  LDG.E.CONSTANT R31, desc[UR4][R22.64] ;  /* 0x00000004161f7981 */ /* 0x0002e2000c1e9900 */
[----:B------:R-:W-:Y:S02]  /*0390*/  IMAD R6, R3, R15, R2 ;  /* 0x0000000f03067224 */ /* 0x000fe400078e0202 */
[----:B--2---:R-:W-:-:S04]  /*03a0*/  IMAD.WIDE R16, R10, 0x4, R26 ;  /* 0x000000040a107825 */ /* 0x004fc800078e021a */
[----:B------:R-:W-:Y:S01]  /*03b0*/  IMAD.WIDE R26, R6, 0x4, R26 ;  /* 0x00000004061a7825 */ /* 0x000fe200078e021a */
[----:B------:R-:W-:Y:S01]  /*03c0*/  LEA R4, R4, R3, 0x2 ;  /* 0x0000000304047211 */ /* 0x000fe200078e10ff */
[----:B------:R-:W2:Y:S04]  /*03d0*/  LDG.E.CONSTANT R16, desc[UR4][R16.64] ;  /* 0x0000000410107981 */ /* 0x000ea8000c1e9900 */
[----:B------:R-:W2:Y:S01]  /*03e0*/  LDG.E.CONSTANT R26, desc[UR4][R26.64] ;  /* 0x000000041a1a7981 */ /* 0x000ea2000c1e9900 */
[----:B------:R-:W-:-:S04]  /*03f0*/  IMAD R9, R4, R15, R2 ;  /* 0x0000000f04097224 */ /* 0x000fc800078e0202 */
[----:B----4-:R-:W-:-:S05]  /*0400*/  IMAD.WIDE R24, R9, 0x4, R24 ;  /* 0x0000000409187825 */ /* 0x010fca00078e0218 */
[----:B------:R-:W4:Y:S01]  /*0410*/  LDG.E R32, desc[UR4][R24.64] ;  /* 0x0000000418207981 */ /* 0x000f22000c1e1900 */
[----:B------:R-:W-:Y:S01]  /*0420*/  F2F.F64.F32 R20, UR6 ;  /* 0x0000000600147d10 */ /* 0x000fe20008201800 */
[----:B------:R-:W-:Y:S01]  /*0430*/  UMOV UR6, 0x9999999a ;  /* 0x9999999a00067882 */ /* 0x000fe20000000000 */
[----:B0-----:R-:W-:-:S04]  /*0440*/  IMAD.WIDE R52, R29, 0x4, R48 ;  /* 0x000000041d347825 */ /* 0x001fc800078e0230 */
[----:B------:R-:W-:-:S04]  /*0450*/  IMAD.WIDE R50, R35, 0x4, R48 ;  /* 0x0000000423327825 */ /* 0x000fc800078e0230 */
[--C-:B------:R-:W-:Y:S01]  /*0460*/  IMAD.WIDE R44, R7, 0x4, R48.reuse ;  /* 0x00000004072c7825 */ /* 0x100fe200078e0230 */
[----:B------:R-:W4:Y:S03]  /*0470*/  LDG.E.CONSTANT R34, desc[UR4][R50.64] ;  /* 0x0000000432227981 */ /* 0x000f26000c1e9900 */
[----:B------:R-:W-:-:S04]  /*0480*/  IMAD.WIDE R46, R10, 0x4, R48 ;  /* 0x000000040a2e7825 */ /* 0x000fc800078e0230 */
[----:B------:R-:W-:-:S06]  /*0490*/  IMAD.WIDE R42, R0, 0x4, R48 ;  /* 0x00000004002a7825 */ /* 0x000fcc00078e0230 */
[----:B------:R-:W4:Y:S01]  /*04a0*/  LDG.E.CONSTANT R42, desc[UR4][R42.64] ;  /* 0x000000042a2a7981 */ /* 0x000f22000c1e9900 */
[----:B-----5:R-:W-:-:S04]  /*04b0*/  FADD R11, R37, -R12 ;  /* 0x8000000c250b7221 */ /* 0x020fc80000000000 */
[----:B------:R-:W0:Y:S01]  /*04c0*/  F2F.F64.F32 R2, R11 ;  /* 0x0000000b00027310 */ /* 0x000e220000201800 */
[----:B---3--:R-:W-:-:S07]  /*04d0*/  FADD R5, R30, -R19 ;  /* 0x800000131e057221 */ /* 0x008fce0000000000 */
[----:B-1----:R-:W1:Y:S01]  /*04e0*/  F2F.F64.F32 R22, R5 ;  /* 0x0000000500167310 */ /* 0x002e620000201800 */
[----:B0-----:R-:W-:Y:S01]  /*04f0*/  DMUL R2, R2, UR6 ;  /* 0x0000000602027c28 */ /* 0x001fe20008000000 */
[----:B------:R-:W-:-:S06]  /*0500*/  FADD R14, R28, -R31 ;  /* 0x8000001f1c0e7221 */ /* 0x000fcc0000000000 */
[----:B------:R-:W0:Y:S01]  /*0510*/  F2F.F64.F32 R38, R14 ;  /* 0x0000000e00267310 */ /* 0x000e220000201800 */
[----:B------:R-:W-:Y:S02]  /*0520*/  UMOV UR7, 0x3fe99999 ;  /* 0x3fe9999900077882 */ /* 0x000fe40000000000 */
[----:B-1----:R-:W-:Y:S01]  /*0530*/  DFMA R2, R22, UR6, -R2 ;  /* 0x0000000616027c2b */ /* 0x002fe20008000802 */
[----:B--2---:R-:W-:-:S04]  /*0540*/  FADD R17, R16, -R26 ;  /* 0x8000001a10117221 */ /* 0x004fc80000000000 */
[----:B------:R-:W1:Y:S01]  /*0550*/  F2F.F64.F32 R22, R17 ;  /* 0x0000001100167310 */ /* 0x000e620000201800 */
[----:B------:R-:W-:Y:S01]  /*0560*/  UMOV UR6, 0x6a7ef9db ;  /* 0x6a7ef9db00067882 */ /* 0x000fe20000000000 */
[----:B------:R-:W-:Y:S02]  /*0570*/  UMOV UR7, 0x3fa374bc ;  /* 0x3fa374bc00077882 */ /* 0x000fe40000000000 */
[----:B0-----:R-:W-:-:S04]  /*0580*/  DFMA R38, R38, UR6, R2 ;  /* 0x0000000626267c2b */ /* 0x001fc80008000002 */
[----:B----4-:R-:W0:Y:S01]  /*0590*/  F2F.F64.F32 R2, R32 ;  /* 0x0000002000027310 */ /* 0x010e220000201800 */
[----:B------:R-:W-:Y:S01]  /*05a0*/  UMOV UR6, 0x3126e979 ;  /* 0x3126e97900067882 */ /* 0x000fe20000000000 */
[----:B------:R-:W-:Y:S02]  /*05b0*/  UMOV UR7, 0x3f6cac08 ;  /* 0x3f6cac0800077882 */ /* 0x000fe40000000000 */
[----:B-1----:R-:W-:Y:S02]  /*05c0*/  DFMA R22, R22, -UR6, R38 ;  /* 0x8000000616167c2b */ /* 0x002fe40008000026 */
[----:B------:R-:W2:Y:S06]  /*05d0*/  LDG.E.CONSTANT R38, desc[UR4][R46.64] ;  /* 0x000000042e267981 */ /* 0x000eac000c1e9900 */
[----:B0-----:R-:W-:-:S02]  /*05e0*/  DFMA R40, -R22, R20, R2 ;  /* 0x000000141628722b */ /* 0x001fc40000000102 */
[----:B------:R-:W0:Y:S04]  /*05f0*/  LDC.64 R22, c[0x0][0x3d8] ;  /* 0x0000f600ff167b82 */ /* 0x000e280000000a00 */
[----:B------:R1:W3:Y:S01]  /*0600*/  F2F.F32.F64 R5, R40 ;  /* 0x0000002800057310 */ /* 0x0002e20000301000 */
[----:B------:R-:W-:-:S05]  /*0610*/  IMAD.WIDE R2, R33, 0x4, R48 ;  /* 0x0000000421027825 */ /* 0x000fca00078e0230 */
[----:B------:R-:W4:Y:S04]  /*0620*/  LDG.E.CONSTANT R39, desc[UR4][R2.64] ;  /* 0x0000000402277981 */ /* 0x000f28000c1e9900 */
[----:B-1----:R0:W5:Y:S04]  /*0630*/  LDG.E.CONSTANT R41, desc[UR4][R52.64] ;  /* 0x0000000434297981 */ /* 0x002168000c1e9900 */
[----:B------:R1:W2:Y:S04]  /*0640*/  LDG.E.CONSTANT R40, desc[UR4][R44.64] ;  /* 0x000000042c287981 */ /* 0x0002a8000c1e9900 */
[----:B---3--:R3:W-:Y:S01]  /*0650*/  STG.E desc[UR4][R24.64], R5 ;  /* 0x0000000518007986 */ /* 0x0087e2000c101904 */
[----:B0-----:R-:W-:-:S05]  /*0660*/  IMAD.WIDE R52, R35, 0x4, R22 ;  /* 0x0000000423347825 */ /* 0x001fca00078e0216 */
[----:B------:R-:W4:Y:S01]  /*0670*/  LDG.E.CONSTANT R17, desc[UR4][R52.64] ;  /* 0x0000000434117981 */ /* 0x000f22000c1e9900 */
[----:B---3--:R-:W-:-:S05]  /*0680*/  IMAD.WIDE R24, R18, 0x4, R48 ;  /* 0x0000000412187825 */ /* 0x008fca00078e0230 */
[----:B------:R0:W3:Y:S01]  /*0690*/  LDG.E.CONSTANT R11, desc[UR4][R24.64] ;  /* 0x00000004180b7981 */ /* 0x0000e2000c1e9900 */
[----:B------:R-:W-:-:S04]  /*06a0*/  IMAD.WIDE R2, R33, 0x4, R22 ;  /* 0x0000000421027825 */ /* 0x000fc800078e0216 */
[--C-:B-1----:R-:W-:Y:S02]  /*06b0*/  IMAD.WIDE R44, R0, 0x4, R22.reuse ;  /* 0x00000004002c7825 */ /* 0x102fe400078e0216 */
[----:B------:R-:W5:Y:S02]  /*06c0*/  LDG.E.CONSTANT R2, desc[UR4][R2.64] ;  /* 0x0000000402027981 */ /* 0x000f64000c1e9900 */
[--C-:B0-----:R-:W-:Y:S02]  /*06d0*/  IMAD.WIDE R24, R29, 0x4, R22.reuse ;  /* 0x000000041d187825 */ /* 0x101fe400078e0216 */
[----:B------:R-:W2:Y:S04]  /*06e0*/  LDG.E.CONSTANT R27, desc[UR4][R44.64] ;  /* 0x000000042c1b7981 */ /* 0x000ea8000c1e9900 */
[----:B------:R0:W3:Y:S01]  /*06f0*/  LDG.E.CONSTANT R32, desc[UR4][R24.64] ;  /* 0x0000000418207981 */ /* 0x0000e2000c1e9900 */
[----:B------:R-:W-:-:S04]  /*0700*/  IMAD.WIDE R46, R18, 0x4, R22 ;  /* 0x00000004122e7825 */ /* 0x000fc800078e0216 */
[----:B------:R-:W-:Y:S01]  /*0710*/  IMAD.WIDE R50, R7, 0x4, R22 ;  /* 0x0000000407327825 */ /* 0x000fe200078e0216 */
[----:B------:R-:W2:Y:S01]  /*0720*/  LDG.E.CONSTANT R14, desc[UR4][R46.64] ;  /* 0x000000042e0e7981 */ /* 0x000ea2000c1e9900 */
[----:B0-----:R-:W0:Y:S02]  /*0730*/  LDC.64 R24, c[0x0][0x388] ;  /* 0x0000e200ff187b82 */ /* 0x001e240000000a00 */
[C---:B------:R-:W-:Y:S01]  /*0740*/  IMAD.WIDE R48, R6.reuse, 0x4, R48 ;  /* 0x0000000406307825 */ /* 0x040fe200078e0230 */
[----:B------:R-:W2:Y:S03]  /*0750*/  LDG.E.CONSTANT R3, desc[UR4][R50.64] ;  /* 0x0000000432037981 */ /* 0x000ea6000c1e9900 */
[--C-:B------:R-:W-:Y:S01]  /*0760*/  IMAD.WIDE R44, R6, 0x4, R22.reuse ;  /* 0x00000004062c7825 */ /* 0x100fe200078e0216 */
[----:B------:R-:W2:Y:S03]  /*0770*/  LDG.E.CONSTANT R36, desc[UR4][R48.64] ;  /* 0x0000000430247981 */ /* 0x000ea6000c1e9900 */
[----:B------:R-:W-:Y:S01]  /*0780*/  IMAD.WIDE R22, R10, 0x4, R22 ;  /* 0x000000040a167825 */ /* 0x000fe200078e0216 */
[----:B------:R-:W2:Y:S04]  /*0790*/  LDG.E.CONSTANT R5, desc[UR4][R44.64] ;  /* 0x000000042c057981 */ /* 0x000ea8000c1e9900 */
[----:B------:R1:W2:Y:S01]  /*07a0*/  LDG.E.CONSTANT R43, desc[UR4][R22.64] ;  /* 0x00000004162b7981 */ /* 0x0002a2000c1e9900 */
[----:B0-----:R-:W-:Y:S01]  /*07b0*/  IMAD.WIDE R24, R9, 0x4, R24 ;  /* 0x0000000409187825 */ /* 0x001fe200078e0218 */
[----:B------:R-:W-:Y:S01]  /*07c0*/  UMOV UR6, 0x9999999a ;  /* 0x9999999a00067882 */ /* 0x000fe20000000000 */
[----:B------:R-:W-:Y:S01]  /*07d0*/  UMOV UR7, 0x3fc99999 ;  /* 0x3fc9999900077882 */ /* 0x000fe20000000000 */
[----:B------:R-:W-:Y:S01]  /*07e0*/  UMOV UR12, 0x9999999a ;  /* 0x9999999a000c7882 */ /* 0x000fe20000000000 */
[----:B------:R-:W-:Y:S01]  /*07f0*/  UMOV UR13, 0x3fe99999 ;  /* 0x3fe99999000d7882 */ /* 0x000fe20000000000 */
[----:B------:R-:W2:Y:S01]  /*0800*/  LDG.E R52, desc[UR4][R24.64] ;  /* 0x0000000418347981 */ /* 0x000ea2000c1e1900 */
[----:B-1----:R-:W0:Y:S01]  /*0810*/  LDC.64 R22, c[0x0][0x3b0] ;  /* 0x0000ec00ff167b82 */ /* 0x002e220000000a00 */
[----:B------:R-:W-:Y:S01]  /*0820*/  UMOV UR8, 0x6a7ef9db ;  /* 0x6a7ef9db00087882 */ /* 0x000fe20000000000 */
[----:B------:R-:W-:Y:S01]  /*0830*/  UMOV UR9, 0x3fa374bc ;  /* 0x3fa374bc00097882 */ /* 0x000fe20000000000 */
[----:B------:R-:W-:Y:S01]  /*0840*/  UMOV UR10, 0x3126e979 ;  /* 0x3126e979000a7882 */ /* 0x000fe20000000000 */
[----:B------:R-:W-:Y:S01]  /*0850*/  UMOV UR11, 0x3f6cac08 ;  /* 0x3f6cac08000b7882 */ /* 0x000fe20000000000 */
[----:B0-----:R-:W-:-:S04]  /*0860*/  IMAD.WIDE R48, R18, 0x4, R22 ;  /* 0x0000000412307825 */ /* 0x001fc800078e0216 */
[----:B----4-:R-:W-:Y:S01]  /*0870*/  FMUL R34, R34, R17 ;  /* 0x0000001122227220 */ /* 0x010fe20000400000 */
[----:B-----5:R-:W-:-:S03]  /*0880*/  FMUL R39, R39, R2 ;  /* 0x0000000227277220 */ /* 0x020fc60000400000 */
[----:B---3--:R-:W-:-:S04]  /*0890*/  FFMA R50, R41, R32, -R34 ;  /* 0x0000002029327223 */ /* 0x008fc80000000822 */
[----:B------:R-:W0:Y:S01]  /*08a0*/  F2F.F64.F32 R46, R50 ;  /* 0x00000032002e7310 */ /* 0x000e220000201800 */
[----:B--2---:R-:W-:Y:S01]  /*08b0*/  FFMA R42, R42, R27, -R39 ;  /* 0x0000001b2a2a7223 */ /* 0x004fe20000000827 */
[----:B------:R-:W-:-:S06]  /*08c0*/  FMUL R11, R11, R14 ;  /* 0x0000000e0b0b7220 */ /* 0x000fcc0000400000 */
[----:B------:R1:W2:Y:S01]  /*08d0*/  F2F.F64.F32 R44, R42 ;  /* 0x0000002a002c7310 */ /* 0x0002a20000201800 */
[----:B------:R-:W-:Y:S01]  /*08e0*/  FFMA R34, R40, R3, -R11 ;  /* 0x0000000328227223 */ /* 0x000fe2000000080b */
[----:B0-----:R-:W-:Y:S01]  /*08f0*/  DMUL R46, R46, UR6 ;  /* 0x000000062e2e7c28 */ /* 0x001fe20008000000 */
[----:B------:R-:W-:-:S05]  /*0900*/  FMUL R11, R36, R5 ;  /* 0x00000005240b7220 */ /* 0x000fca0000400000 */
[----:B------:R-:W0:Y:S01]  /*0910*/  F2F.F64.F32 R40, R34 ;  /* 0x0000002200287310 */ /* 0x000e220000201800 */
[----:B-1----:R-:W3:Y:S01]  /*0920*/  LDG.E.CONSTANT R42, desc[UR4][R48.64] ;  /* 0x00000004302a7981 */ /* 0x002ee2000c1e9900 */
[----:B------:R-:W-:Y:S01]  /*0930*/  FFMA R11, R38, R43, -R11 ;  /* 0x0000002b260b7223 */ /* 0x000fe2000000080b */
[----:B--2---:R-:W-:-:S05]  /*0940*/  DFMA R44, R44, UR12, -R46 ;  /* 0x0000000c2c2c7c2b */ /* 0x004fca000800082e */
[----:B------:R-:W1:Y:S03]  /*0950*/  F2F.F64.F32 R38, R11 ;  /* 0x0000000b00267310 */ /* 0x000e660000201800 */
[----:B0-----:R-:W-:-:S05]  /*0960*/  DFMA R40, R40, UR8, R44 ;  /* 0x0000000828287c2b */ /* 0x001fca000800002c */
[----:B------:R-:W0:Y:S03]  /*0970*/  F2F.F64.F32 R50, R52 ;  /* 0x0000003400327310 */ /* 0x000e260000201800 */
[----:B-1----:R-:W-:-:S08]  /*0980*/  DFMA R38, R38, -UR10, R40 ;  /* 0x8000000a26267c2b */ /* 0x002fd00008000028 */
[----:B0-----:R-:W-:Y:S01]  /*0990*/  DFMA R50, R20, -R38, R50 ;  /* 0x800000261432722b */ /* 0x001fe20000000032 */
[----:B------:R-:W-:-:S05]  /*09a0*/  IMAD.WIDE R38, R0, 0x4, R22 ;  /* 0x0000000400267825 */ /* 0x000fca00078e0216 */
[----:B------:R0:W2:Y:S01]  /*09b0*/  LDG.E.CONSTANT R36, desc[UR4][R38.64] ;  /* 0x0000000426247981 */ /* 0x0000a2000c1e9900 */
[----:B------:R-:W-:-:S04]  /*09c0*/  IMAD.WIDE R40, R29, 0x4, R22 ;  /* 0x000000041d287825 */ /* 0x000fc800078e0216 */
[--C-:B------:R-:W-:Y:S01]  /*09d0*/  IMAD.WIDE R44, R33, 0x4, R22.reuse ;  /* 0x00000004212c7825 */ /* 0x100fe200078e0216 */
[----:B------:R1:W4:Y:S03]  /*09e0*/  LDG.E.CONSTANT R11, desc[UR4][R40.64] ;  /* 0x00000004280b7981 */ /* 0x000326000c1e9900 */
[--C-:B0-----:R-:W-:Y:S02]  /*09f0*/  IMAD.WIDE R38, R35, 0x4, R22.reuse ;  /* 0x0000000423267825 */ /* 0x101fe400078e0216 */
[----:B------:R-:W5:Y:S04]  /*0a00*/  LDG.E.CONSTANT R45, desc[UR4][R44.64] ;  /* 0x000000042c2d7981 */ /* 0x000f68000c1e9900 */
[----:B------:R0:W2:Y:S01]  /*0a10*/  LDG.E.CONSTANT R34, desc[UR4][R38.64] ;  /* 0x0000000426227981 */ /* 0x0000a2000c1e9900 */
[----:B------:R-:W0:Y:S01]  /*0a20*/  F2F.F32.F64 R51, R50 ;  /* 0x0000003200337310 */ /* 0x000e220000301000 */
[--C-:B------:R-:W-:Y:S01]  /*0a30*/  IMAD.WIDE R46, R6, 0x4, R22.reuse ;  /* 0x00000004062e7825 */ /* 0x100fe200078e0216 */
[----:B-1----:R-:W1:Y:S04]  /*0a40*/  LDC.64 R40, c[0x0][0x390] ;  /* 0x0000e400ff287b82 */ /* 0x002e680000000a00 */
[----:B------:R-:W5:Y:S01]  /*0a50*/  LDG.E.CONSTANT R44, desc[UR4][R46.64] ;  /* 0x000000042e2c7981 */ /* 0x000f62000c1e9900 */
[----:B0-----:R-:W-:-:S04]  /*0a60*/  IMAD.WIDE R38, R7, 0x4, R22 ;  /* 0x0000000407267825 */ /* 0x001fc800078e0216 */
[----:B------:R-:W-:Y:S01]  /*0a70*/  IMAD.WIDE R22, R10, 0x4, R22 ;  /* 0x000000040a167825 */ /* 0x000fe200078e0216 */
[----:B------:R0:W-:Y:S04]  /*0a80*/  STG.E desc[UR4][R24.64], R51 ;  /* 0x0000003318007986 */ /* 0x0001e8000c101904 */
[----:B------:R-:W5:Y:S04]  /*0a90*/  LDG.E.CONSTANT R38, desc[UR4][R38.64] ;  /* 0x0000000426267981 */ /* 0x000f68000c1e9900 */
[----:B0-----:R0:W5:Y:S01]  /*0aa0*/  LDG.E.CONSTANT R24, desc[UR4][R22.64] ;  /* 0x0000000416187981 */ /* 0x001162000c1e9900 */
[----:B-1----:R-:W-:-:S05]  /*0ab0*/  IMAD.WIDE R40, R9, 0x4, R40 ;  /* 0x0000000409287825 */ /* 0x002fca00078e0228 */
[----:B------:R-:W5:Y:S01]  /*0ac0*/  LDG.E R25, desc[UR4][R40.64] ;  /* 0x0000000428197981 */ /* 0x000f62000c1e1900 */
[----:B0-----:R-:W0:Y:S02]  /*0ad0*/  LDC.64 R22, c[0x0][0x3e0] ;  /* 0x0000f800ff167b82 */ /* 0x001e240000000a00 */
[----:B0-----:R-:W-:-:S04]  /*0ae0*/  IMAD.WIDE R52, R18, 0x4, R22 ;  /* 0x0000000412347825 */ /* 0x001fc800078e0216 */
[----:B---3--:R-:W-:Y:S01]  /*0af0*/  FMUL R42, R14, R42 ;  /* 0x0000002a0e2a7220 */ /* 0x008fe20000400000 */
[----:B--2---:R-:W-:-:S04]  /*0b00*/  FMUL R51, R17, R34 ;  /* 0x0000002211337220 */ /* 0x004fc80000400000 */
[----:B----4-:R-:W-:Y:S01]  /*0b10*/  FFMA R51, R32, R11, -R51 ;  /* 0x0000000b20337223 */ /* 0x010fe20000000833 */
[----:B-----5:R-:W-:-:S03]  /*0b20*/  FMUL R34, R2, R45 ;  /* 0x0000002d02227220 */ /* 0x020fc60000400000 */
[----:B------:R-:W0:Y:S01]  /*0b30*/  F2F.F64.F32 R46, R51 ;  /* 0x00000033002e7310 */ /* 0x000e220000201800 */
[----:B------:R-:W-:-:S07]  /*0b40*/  FFMA R34, R27, R36, -R34 ;  /* 0x000000241b227223 */ /* 0x000fce0000000822 */
[----:B------:R1:W2:Y:S01]  /*0b50*/  F2F.F64.F32 R48, R34 ;  /* 0x0000002200307310 */ /* 0x0002a20000201800 */
[----:B------:R-:W-:Y:S01]  /*0b60*/  FMUL R44, R5, R44 ;  /* 0x0000002c052c7220 */ /* 0x000fe20000400000 */
[----:B0-----:R-:W-:Y:S01]  /*0b70*/  DMUL R46, R46, UR6 ;  /* 0x000000062e2e7c28 */ /* 0x001fe20008000000 */
[----:B-1----:R-:W-:-:S04]  /*0b80*/  IMAD.WIDE R34, R35, 0x4, R22 ;  /* 0x0000000423227825 */ /* 0x002fc800078e0216 */
[----:B------:R-:W-:Y:S01]  /*0b90*/  FFMA R11, R3, R38, -R42 ;  /* 0x00000026030b7223 */ /* 0x000fe2000000082a */
[----:B------:R-:W-:-:S04]  /*0ba0*/  IMAD.WIDE R50, R7, 0x4, R22 ;  /* 0x0000000407327825 */ /* 0x000fc800078e0216 */
[----:B------:R-:W-:Y:S01]  /*0bb0*/  FFMA R24, R43, R24, -R44 ;  /* 0x000000182b187223 */ /* 0x000fe2000000082c */
[----:B------:R-:W3:Y:S01]  /*0bc0*/  LDG.E.CONSTANT R35, desc[UR4][R34.64] ;  /* 0x0000000422237981 */ /* 0x000ee2000c1e9900 */
[----:B--2---:R-:W-:Y:S01]  /*0bd0*/  DFMA R46, R48, UR12, -R46 ;  /* 0x0000000c302e7c2b */ /* 0x004fe2000800082e */
[----:B------:R-:W-:Y:S01]  /*0be0*/  IMAD.WIDE R44, R29, 0x4, R22 ;  /* 0x000000041d2c7825 */ /* 0x000fe200078e0216 */
[----:B------:R-:W-:Y:S01]  /*0bf0*/  IADD3 R18, PT, PT, -R15, RZ, RZ ;  /* 0x000000ff0f127210 */ /* 0x000fe20007ffe1ff */
[----:B------:R-:W2:Y:S02]  /*0c00*/  LDG.E.CONSTANT R50, desc[UR4][R50.64] ;  /* 0x0000000432327981 */ /* 0x000ea4000c1e9900 */
[----:B------:R-:W-:Y:S02]  /*0c10*/  IMAD R13, R13, R15, R15 ;  /* 0x0000000f0d0d7224 */ /* 0x000fe400078e020f */
[----:B------:R-:W-:Y:S01]  /*0c20*/  FMUL R19, R19, R2 ;  /* 0x0000000213137220 */ /* 0x000fe20000400000 */
[--C-:B------:R-:W-:Y:S01]  /*0c30*/  IMAD.WIDE R48, R33, 0x4, R22.reuse ;  /* 0x0000000421307825 */ /* 0x100fe200078e0216 */
[----:B------:R-:W3:Y:S03]  /*0c40*/  LDG.E.CONSTANT R44, desc[UR4][R44.64] ;  /* 0x000000042c2c7981 */ /* 0x000ee6000c1e9900 */
[----:B------:R-:W-:Y:S01]  /*0c50*/  FMUL R31, R31, R14 ;  /* 0x0000000e1f1f7220 */ /* 0x000fe20000400000 */
[----:B------:R-:W-:Y:S01]  /*0c60*/  FMUL R5, R26, R5 ;  /* 0x000000051a057220 */ /* 0x000fe20000400000 */
[----:B------:R-:W-:Y:S01]  /*0c70*/  UMOV UR14, 0x9999999a ;  /* 0x9999999a000e7882 */ /* 0x000fe20000000000 */
[----:B------:R0:W4:Y:S01]  /*0c80*/  LDG.E.CONSTANT R7, desc[UR4][R48.64] ;  /* 0x0000000430077981 */ /* 0x000122000c1e9900 */
[--C-:B------:R-:W-:Y:S01]  /*0c90*/  IMAD.WIDE R38, R0, 0x4, R22.reuse ;  /* 0x0000000400267825 */ /* 0x100fe200078e0216 */
[----:B------:R-:W-:Y:S01]  /*0ca0*/  UMOV UR15, 0x3fc99999 ;  /* 0x3fc99999000f7882 */ /* 0x000fe20000000000 */
[----:B------:R-:W1:Y:S01]  /*0cb0*/  LDCU UR6, c[0x0][0x3ec] ;  /* 0x00007d80ff0677ac */ /* 0x000e620008000800 */
[----:B------:R5:W2:Y:S04]  /*0cc0*/  LDG.E.CONSTANT R29, desc[UR4][R52.64] ;  /* 0x00000004341d7981 */ /* 0x000aa8000c1e9900 */
[----:B------:R1:W4:Y:S01]  /*0cd0*/  LDG.E.CONSTANT R38, desc[UR4][R38.64] ;  /* 0x0000000426267981 */ /* 0x000322000c1e9900 */
[----:B0-----:R-:W-:-:S02]  /*0ce0*/  IMAD.WIDE R48, R10, 0x4, R22 ;  /* 0x000000040a307825 */ /* 0x001fc400078e0216 */
[----:B------:R-:W0:Y:S02]  /*0cf0*/  F2F.F64.F32 R10, R11 ;  /* 0x0000000b000a7310 */ /* 0x000e240000201800 */
[----:B-----5:R-:W-:Y:S01]  /*0d00*/  IMAD.WIDE R52, R6, 0x4, R22 ;  /* 0x0000000406347825 */ /* 0x020fe200078e0216 */
[----:B------:R5:W2:Y:S04]  /*0d10*/  LDG.E.CONSTANT R0, desc[UR4][R48.64] ;  /* 0x0000000430007981 */ /* 0x000aa8000c1e9900 */
[----:B------:R-:W2:Y:S01]  /*0d20*/  LDG.E.CONSTANT R33, desc[UR4][R52.64] ;  /* 0x0000000434217981 */ /* 0x000ea2000c1e9900 */
[----:B0-----:R-:W-:Y:S01]  /*0d30*/  DFMA R46, R10, UR8, R46 ;  /* 0x000000080a2e7c2b */ /* 0x001fe2000800002e */
[----:B------:R-:W0:Y:S08]  /*0d40*/  F2F.F64.F32 R10, R24 ;  /* 0x00000018000a7310 */ /* 0x000e300000201800 */
[----:B------:R-:W1:Y:S01]  /*0d50*/  F2F.F64.F32 R24, R25 ;  /* 0x0000001900187310 */ /* 0x000e620000201800 */
[----:B0-----:R-:W-:Y:S01]  /*0d60*/  DFMA R10, R10, -UR10, R46 ;  /* 0x8000000a0a0a7c2b */ /* 0x001fe2000800002e */
[----:B------:R-:W0:Y:S07]  /*0d70*/  LDC.64 R46, c[0x0][0x398] ;  /* 0x0000e600ff2e7b82 */ /* 0x000e2e0000000a00 */
[----:B-1----:R-:W-:-:S06]  /*0d80*/  DFMA R10, R20, -R10, R24 ;  /* 0x8000000a140a722b */ /* 0x002fcc0000000018 */
[----:B------:R-:W1:Y:S01]  /*0d90*/  F2F.F32.F64 R39, R10 ;  /* 0x0000000a00277310 */ /* 0x000e620000301000 */
[----:B0-----:R-:W-:Y:S01]  /*0da0*/  IMAD.WIDE R46, R9, 0x4, R46 ;  /* 0x00000004092e7825 */ /* 0x001fe200078e022e */
[----:B-1----:R0:W-:Y:S04]  /*0db0*/  STG.E desc[UR4][R40.64], R39 ;  /* 0x0000002728007986 */ /* 0x0021e8000c101904 */
[----:B------:R-:W2:Y:S01]  /*0dc0*/  LDG.E R6, desc[UR4][R46.64] ;  /* 0x000000042e067981 */ /* 0x000ea2000c1e1900 */
[----:B------:R-:W-:Y:S01]  /*0dd0*/  LEA R13, R18, R13, 0x1 ;  /* 0x0000000d120d7211 */ /* 0x000fe200078e08ff */
[----:B------:R-:W-:-:S04]  /*0de0*/  FMUL R24, R12, R17 ;  /* 0x000000110c187220 */ /* 0x000fc80000400000 */
[----:B------:R-:W-:Y:S02]  /*0df0*/  IMAD R25, R15, 0x3, R13 ;  /* 0x000000030f197824 */ /* 0x000fe400078e020d */
[----:B------:R-:W-:Y:S01]  /*0e00*/  FFMA R24, R37, R32, -R24 ;  /* 0x0000002025187223 */ /* 0x000fe20000000818 */
[----:B------:R-:W-:Y:S01]  /*0e10*/  FFMA R19, R30, R27, -R19 ;  /* 0x0000001b1e137223 */ /* 0x000fe20000000813 */
[----:B------:R-:W-:Y:S01]  /*0e20*/  FFMA R31, R28, R3, -R31 ;  /* 0x000000031c1f7223 */ /* 0x000fe2000000081f */
[----:B------:R-:W-:Y:S01]  /*0e30*/  FFMA R5, R16, R43, -R5 ;  /* 0x0000002b10057223 */ /* 0x000fe20000000805 */
[----:B------:R-:W-:Y:S01]  /*0e40*/  LEA R12, R18, R25, 0x2 ;  /* 0x00000019120c7211 */ /* 0x000fe200078e10ff */
[----:B------:R-:W1:Y:S04]  /*0e50*/  LDC.64 R36, c[0x0][0x3c0] ;  /* 0x0000f000ff247b82 */ /* 0x000e680000000a00 */
[----:B------:R-:W-:-:S04]  /*0e60*/  IMAD R2, R15, 0x5, R12 ;  /* 0x000000050f027824 */ /* 0x000fc800078e020c */
[----:B------:R-:W-:Y:S01]  /*0e70*/  IMAD R14, R15, -0x6, R2 ;  /* 0xfffffffa0f0e7824 */ /* 0x000fe200078e0202 */
[----:B------:R-:W0:Y:S01]  /*0e80*/  LDC.64 R16, c[0x0][0x3d0] ;  /* 0x0000f400ff107b82 */ /* 0x000e220000000a00 */
[C---:B------:R-:W-:Y:S02]  /*0e90*/  IADD3 R43, PT, PT, R8.reuse, R13, RZ ;  /* 0x0000000d082b7210 */ /* 0x040fe40007ffe0ff */
[C---:B------:R-:W-:Y:S02]  /*0ea0*/  IADD3 R45, PT, PT, R8.reuse, R12, RZ ;  /* 0x0000000c082d7210 */ /* 0x040fe40007ffe0ff */
[----:B------:R-:W-:Y:S01]  /*0eb0*/  IADD3 R27, PT, PT, R8, R14, RZ ;  /* 0x0000000e081b7210 */ /* 0x000fe20007ffe0ff */
[CC--:B------:R-:W-:Y:S01]  /*0ec0*/  IMAD R43, R4.reuse, R15.reuse, R43 ;  /* 0x0000000f042b7224 */ /* 0x0c0fe200078e022b */
[-C--:B------:R-:W-:Y:S01]  /*0ed0*/  IADD3 R51, PT, PT, R9, R15.reuse, RZ ;  /* 0x0000000f09337210 */ /* 0x080fe20007ffe0ff */
[CC--:B------:R-:W-:Y:S02]  /*0ee0*/  IMAD R45, R4.reuse, R15.reuse, R45 ;  /* 0x0000000f042d7224 */ /* 0x0c0fe400078e022d */
[----:B------:R-:W-:-:S02]  /*0ef0*/  IMAD R27, R4, R15, R27 ;  /* 0x0000000f041b7224 */ /* 0x000fc400078e021b */
[----:B-1----:R-:W-:-:S04]  /*0f00*/  IMAD.WIDE R12, R43, 0x4, R36 ;  /* 0x000000042b0c7825 */ /* 0x002fc800078e0224 */
[----:B-----5:R-:W-:-:S04]  /*0f10*/  IMAD.WIDE R48, R27, 0x4, R36 ;  /* 0x000000041b307825 */ /* 0x020fc800078e0224 */
[----:B---3--:R-:W-:-:S04]  /*0f20*/  FADD R35, R44, -R35 ;  /* 0x800000232c237221 */ /* 0x008fc80000000000 */
[----:B------:R-:W-:-:S06]  /*0f30*/  FADD R10, R24, R35 ;  /* 0x00000023180a7221 */ /* 0x000fcc0000000000 */
[----:B------:R-:W1:Y:S01]  /*0f40*/  F2F.F64.F32 R10, R10 ;  /* 0x0000000a000a7310 */ /* 0x000e620000201800 */
[----:B----4-:R-:W-:Y:S01]  /*0f50*/  FADD R38, R38, -R7 ;  /* 0x8000000726267221 */ /* 0x010fe20000000000 */
[----:B------:R-:W-:-:S03]  /*0f60*/  IMAD R7, R15, 0x7, R14 ;  /* 0x000000070f077824 */ /* 0x000fc600078e020e */
[----:B------:R-:W-:Y:S01]  /*0f70*/  FADD R19, R19, R38 ;  /* 0x0000002613137221 */ /* 0x000fe20000000000 */
[----:B--2---:R-:W-:Y:S01]  /*0f80*/  FADD R50, R50, -R29 ;  /* 0x8000001d32327221 */ /* 0x004fe20000000000 */
[----:B------:R-:W-:-:S04]  /*0f90*/  LEA R7, R18, R7, 0x3 ;  /* 0x0000000712077211 */ /* 0x000fc800078e18ff */
[----:B------:R-:W2:Y:S01]  /*0fa0*/  F2F.F64.F32 R18, R19 ;  /* 0x0000001300127310 */ /* 0x000ea20000201800 */
[----:B------:R-:W-:Y:S01]  /*0fb0*/  FADD R2, R31, R50 ;  /* 0x000000321f027221 */ /* 0x000fe20000000000 */
[----:B------:R-:W-:Y:S01]  /*0fc0*/  FADD R0, R0, -R33 ;  /* 0x8000002100007221 */ /* 0x000fe20000000000 */
[----:B-1----:R-:W-:-:S05]  /*0fd0*/  DMUL R10, R10, UR14 ;  /* 0x0000000e0a0a7c28 */ /* 0x002fca0008000000 */
[----:B------:R-:W1:Y:S01]  /*0fe0*/  F2F.F64.F32 R2, R2 ;  /* 0x0000000200027310 */ /* 0x000e620000201800 */
[----:B------:R-:W-:Y:S02]  /*0ff0*/  FADD R0, R5, R0 ;  /* 0x0000000005007221 */ /* 0x000fe40000000000 */
[----:B--2---:R-:W-:-:S05]  /*1000*/  DFMA R10, R18, UR12, -R10 ;  /* 0x0000000c120a7c2b */ /* 0x004fca000800080a */
[----:B------:R-:W2:Y:S01]  /*1010*/  F2F.F64.F32 R18, R0 ;  /* 0x0000000000127310 */ /* 0x000ea20000201800 */
[----:B------:R-:W-:Y:S01]  /*1020*/  IADD3 R7, PT, PT, R8, R7, RZ ;  /* 0x0000000708077210 */ /* 0x000fe20007ffe0ff */
[----:B------:R-:W-:Y:S01]  /*1030*/  IMAD.WIDE R28, R43, 0x4, R22 ;  /* 0x000000042b1c7825 */ /* 0x000fe200078e0216 */
[----:B------:R-:W3:Y:S01]  /*1040*/  LDG.E.CONSTANT R8, desc[UR4][R48.64] ;  /* 0x0000000430087981 */ /* 0x000ee2000c1e9900 */
[----:B-1----:R-:W-:Y:S02]  /*1050*/  DFMA R10, R2, UR8, R10 ;  /* 0x00000008020a7c2b */ /* 0x002fe4000800000a */
[----:B------:R-:W-:Y:S01]  /*1060*/  IMAD R35, R4, R15, R7 ;  /* 0x0000000f04237224 */ /* 0x000fe200078e0207 */
[----:B------:R1:W4:Y:S01]  /*1070*/  LDG.E.CONSTANT R5, desc[UR4][R28.64] ;  /* 0x000000041c057981 */ /* 0x000322000c1e9900 */
[----:B------:R-:W-:-:S03]  /*1080*/  IMAD.WIDE R30, R45, 0x4, R22 ;  /* 0x000000042d1e7825 */ /* 0x000fc600078e0216 */
[----:B------:R-:W5:Y:S01]  /*1090*/  LDG.E.CONSTANT R2, desc[UR4][R12.64] ;  /* 0x000000040c027981 */ /* 0x000f62000c1e9900 */
[--C-:B0-----:R-:W-:Y:S01]  /*10a0*/  IMAD.WIDE R38, R27, 0x4, R22.reuse ;  /* 0x000000041b267825 */ /* 0x101fe200078e0216 */
[----:B--2---:R-:W-:Y:S02]  /*10b0*/  DFMA R18, R18, -UR10, R10 ;  /* 0x8000000a12127c2b */ /* 0x004fe4000800000a */
[----:B------:R-:W2:Y:S01]  /*10c0*/  LDG.E.CONSTANT R7, desc[UR4][R30.64] ;  /* 0x000000041e077981 */ /* 0x000ea2000c1e9900 */
[----:B------:R-:W-:-:S03]  /*10d0*/  IMAD.WIDE R40, R35, 0x4, R22 ;  /* 0x0000000423287825 */ /* 0x000fc600078e0216 */
[----:B------:R-:W3:Y:S01]  /*10e0*/  LDG.E.CONSTANT R4, desc[UR4][R38.64] ;  /* 0x0000000426047981 */ /* 0x000ee2000c1e9900 */
[----:B------:R-:W-:-:S03]  /*10f0*/  IMAD.WIDE R24, R45, 0x4, R36 ;  /* 0x000000042d187825 */ /* 0x000fc600078e0224 */
[----:B------:R-:W3:Y:S01]  /*1100*/  LDG.E.CONSTANT R3, desc[UR4][R40.64] ;  /* 0x0000000428037981 */ /* 0x000ee2000c1e9900 */
[----:B------:R-:W-:-:S03]  /*1110*/  IMAD.WIDE R10, R35, 0x4, R36 ;  /* 0x00000004230a7825 */ /* 0x000fc600078e0224 */
[----:B------:R0:W4:Y:S01]  /*1120*/  LDG.E.CONSTANT R0, desc[UR4][R24.64] ;  /* 0x0000000418007981 */ /* 0x000122000c1e9900 */
[----:B------:R-:W-:-:S03]  /*1130*/  IMAD.WIDE R32, R51, 0x4, R22 ;  /* 0x0000000433207825 */ /* 0x000fc600078e0216 */
[----:B------:R-:W3:Y:S01]  /*1140*/  LDG.E.CONSTANT R10, desc[UR4][R10.64] ;  /* 0x000000040a0a7981 */ /* 0x000ee2000c1e9900 */
[----:B------:R-:W-:-:S03]  /*1150*/  IMAD.WIDE R36, R51, 0x4, R36 ;  /* 0x0000000433247825 */ /* 0x000fc600078e0224 */
[----:B------:R0:W3:Y:S01]  /*1160*/  LDG.E.CONSTANT R12, desc[UR4][R32.64] ;  /* 0x00000004200c7981 */ /* 0x0000e2000c1e9900 */
[----:B------:R-:W-:-:S03]  /*1170*/  IMAD.WIDE R22, R51, 0x4, R16 ;  /* 0x0000000433167825 */ /* 0x000fc600078e0210 */
[----:B------:R0:W3:Y:S01]  /*1180*/  LDG.E.CONSTANT R13, desc[UR4][R36.64] ;  /* 0x00000004240d7981 */ /* 0x0000e2000c1e9900 */
[----:B------:R-:W-:-:S04]  /*1190*/  IMAD.WIDE R44, R45, 0x4, R16 ;  /* 0x000000042d2c7825 */ /* 0x000fc800078e0210 */
[C---:B-1----:R-:W-:Y:S01]  /*11a0*/  IMAD.WIDE R28, R15.reuse, 0x4, R36 ;  /* 0x000000040f1c7825 */ /* 0x042fe200078e0224 */
[----:B------:R-:W4:Y:S03]  /*11b0*/  LDG.E.CONSTANT R38, desc[UR4][R44.64] ;  /* 0x000000042c267981 */ /* 0x000f26000c1e9900 */
[C---:B0-----:R-:W-:Y:S01]  /*11c0*/  IMAD.WIDE R24, R15.reuse, 0x4, R22 ;  /* 0x000000040f187825 */ /* 0x041fe200078e0216 */
[----:B------:R0:W5:Y:S03]  /*11d0*/  LDG.E.CONSTANT R41, desc[UR4][R28.64] ;  /* 0x000000041c297981 */ /* 0x000166000c1e9900 */
[----:B------:R-:W-:Y:S01]  /*11e0*/  IMAD.WIDE R30, R15, 0x4, R32 ;  /* 0x000000040f1e7825 */ /* 0x000fe200078e0220 */
[----:B------:R1:W5:Y:S01]  /*11f0*/  LDG.E.CONSTANT R14, desc[UR4][R24.64] ;  /* 0x00000004180e7981 */ /* 0x000362000c1e9900 */
[----:B------:R-:W0:Y:S02]  /*1200*/  F2F.F64.F32 R32, R6 ;  /* 0x0000000600207310 */ /* 0x000e240000201800 */
[--C-:B------:R-:W-:Y:S01]  /*1210*/  IMAD.WIDE R42, R43, 0x4, R16.reuse ;  /* 0x000000042b2a7825 */ /* 0x100fe200078e0210 */
[----:B------:R1:W3:Y:S03]  /*1220*/  LDG.E.CONSTANT R39, desc[UR4][R30.64] ;  /* 0x000000041e277981 */ /* 0x0002e6000c1e9900 */
[--C-:B------:R-:W-:Y:S01]  /*1230*/  IMAD.WIDE R26, R27, 0x4, R16.reuse ;  /* 0x000000041b1a7825 */ /* 0x100fe200078e0210 */
[----:B------:R1:W3:Y:S04]  /*1240*/  LDG.E.CONSTANT R11, desc[UR4][R42.64] ;  /* 0x000000042a0b7981 */ /* 0x0002e8000c1e9900 */
[----:B------:R-:W3:Y:S01]  /*1250*/  LDG.E.CONSTANT R22, desc[UR4][R22.64] ;  /* 0x0000000416167981 */ /* 0x000ee2000c1e9900 */
[----:B------:R-:W-:-:S03]  /*1260*/  IMAD.WIDE R16, R35, 0x4, R16 ;  /* 0x0000000423107825 */ /* 0x000fc600078e0210 */
[----:B------:R-:W3:Y:S01]  /*1270*/  LDG.E.CONSTANT R27, desc[UR4][R26.64] ;  /* 0x000000041a1b7981 */ /* 0x000ee2000c1e9900 */
[C---:B------:R-:W-:Y:S01]  /*1280*/  IMAD.WIDE R36, R15.reuse, 0x4, R28 ;  /* 0x000000040f247825 */ /* 0x040fe200078e021c */
[----:B0-----:R-:W-:Y:S02]  /*1290*/  DFMA R18, R20, -R18, R32 ;  /* 0x800000121412722b */ /* 0x001fe40000000020 */
[----:B------:R-:W3:Y:S01]  /*12a0*/  LDG.E.CONSTANT R16, desc[UR4][R16.64] ;  /* 0x0000000410107981 */ /* 0x000ee2000c1e9900 */
[----:B------:R-:W-:-:S03]  /*12b0*/  IMAD.WIDE R34, R15, 0x4, R30 ;  /* 0x000000040f227825 */ /* 0x000fc600078e021e */
[----:B------:R-:W3:Y:S01]  /*12c0*/  LDG.E.CONSTANT R48, desc[UR4][R36.64] ;  /* 0x0000000424307981 */ /* 0x000ee2000c1e9900 */
[C---:B------:R-:W-:Y:S02]  /*12d0*/  IMAD.WIDE R28, R15.reuse, 0x4, R24 ;  /* 0x000000040f1c7825 */ /* 0x040fe400078e0218 */
[----:B-1----:R-:W0:Y:S01]  /*12e0*/  LDC.64 R24, c[0x0][0x3a0] ;  /* 0x0000e800ff187b82 */ /* 0x002e220000000a00 */
[----:B------:R-:W3:Y:S01]  /*12f0*/  LDG.E.CONSTANT R40, desc[UR4][R34.64] ;  /* 0x0000000422287981 */ /* 0x000ee2000c1e9900 */
[----:B------:R-:W-:-:S03]  /*1300*/  IMAD.WIDE R30, R15, 0x4, R34 ;  /* 0x000000040f1e7825 */ /* 0x000fc600078e0222 */
[----:B------:R-:W3:Y:S01]  /*1310*/  LDG.E.CONSTANT R49, desc[UR4][R28.64] ;  /* 0x000000041c317981 */ /* 0x000ee2000c1e9900 */
[C---:B------:R-:W-:Y:S01]  /*1320*/  IMAD.WIDE R42, R15.reuse, 0x4, R36 ;  /* 0x000000040f2a7825 */ /* 0x040fe200078e0224 */
[----:B------:R-:W1:Y:S02]  /*1330*/  F2F.F32.F64 R19, R18 ;  /* 0x0000001200137310 */ /* 0x000e640000301000 */
[----:B------:R-:W3:Y:S01]  /*1340*/  LDG.E.CONSTANT R30, desc[UR4][R30.64] ;  /* 0x000000041e1e7981 */ /* 0x000ee2000c1e9900 */
[----:B------:R-:W-:-:S03]  /*1350*/  IMAD.WIDE R44, R15, 0x4, R28 ;  /* 0x000000040f2c7825 */ /* 0x000fc600078e021c */
[----:B------:R-:W3:Y:S04]  /*1360*/  LDG.E.CONSTANT R42, desc[UR4][R42.64] ;  /* 0x000000042a2a7981 */ /* 0x000ee8000c1e9900 */
[----:B------:R-:W3:Y:S01]  /*1370*/  LDG.E.CONSTANT R45, desc[UR4][R44.64] ;  /* 0x000000042c2d7981 */ /* 0x000ee2000c1e9900 */
[----:B0-----:R-:W-:-:S03]  /*1380*/  IMAD.WIDE R24, R9, 0x4, R24 ;  /* 0x0000000409187825 */ /* 0x001fc600078e0218 */
[----:B-1----:R-:W-:Y:S04]  /*1390*/  STG.E desc[UR4][R46.64], R19 ;  /* 0x000000132e007986 */ /* 0x002fe8000c101904 */
[----:B------:R-:W3:Y:S01]  /*13a0*/  LDG.E R9, desc[UR4][R24.64] ;  /* 0x0000000418097981 */ /* 0x000ee2000c1e1900 */
[----:B----4-:R-:W-:Y:S01]  /*13b0*/  FMUL R0, R0, R38 ;  /* 0x0000002600007220 */ /* 0x010fe20000400000 */
[----:B--2---:R-:W-:-:S03]  /*13c0*/  FMUL R7, R38, R7 ;  /* 0x0000000726077220 */ /* 0x004fc60000400000 */
[----:B-----5:R-:W-:Y:S01]  /*13d0*/  FFMA R0, R41, R14, -R0 ;  /* 0x0000000e29007223 */ /* 0x020fe20000000800 */
[----:B---3--:R-:W-:Y:S01]  /*13e0*/  FFMA R39, R14, R39, -R7 ;  /* 0x000000270e277223 */ /* 0x008fe20000000807 */
[----:B------:R-:W-:Y:S01]  /*13f0*/  FMUL R2, R2, R11 ;  /* 0x0000000b02027220 */ /* 0x000fe20000400000 */
[----:B------:R-:W-:Y:S02]  /*1400*/  FMUL R5, R11, R5 ;  /* 0x000000050b057220 */ /* 0x000fe40000400000 */
[----:B------:R-:W-:Y:S01]  /*1410*/  FADD R39, R0, R39 ;  /* 0x0000002700277221 */ /* 0x000fe20000000000 */
[----:B------:R-:W-:Y:S01]  /*1420*/  FFMA R2, R13, R22, -R2 ;  /* 0x000000160d027223 */ /* 0x000fe20000000802 */
[----:B------:R-:W-:Y:S02]  /*1430*/  FFMA R5, R22, R12, -R5 ;  /* 0x0000000c16057223 */ /* 0x000fe40000000805 */
[----:B------:R-:W0:Y:S01]  /*1440*/  F2F.F64.F32 R12, R39 ;  /* 0x00000027000c7310 */ /* 0x000e220000201800 */
[----:B------:R-:W-:Y:S01]  /*1450*/  FMUL R4, R27, R4 ;  /* 0x000000041b047220 */ /* 0x000fe20000400000 */
[----:B------:R-:W-:Y:S01]  /*1460*/  FADD R0, R2, R5 ;  /* 0x0000000502007221 */ /* 0x000fe20000000000 */
[----:B------:R-:W-:Y:S01]  /*1470*/  FMUL R11, R8, R27 ;  /* 0x0000001b080b7220 */ /* 0x000fe20000400000 */
[----:B------:R-:W-:Y:S01]  /*1480*/  FMUL R15, R10, R16 ;  /* 0x000000100a0f7220 */ /* 0x000fe20000400000 */
[----:B------:R-:W-:Y:S01]  /*1490*/  FMUL R16, R16, R3 ;  /* 0x0000000310107220 */ /* 0x000fe20000400000 */
[----:B------:R-:W-:Y:S01]  /*14a0*/  FFMA R40, R49, R40, -R4 ;  /* 0x0000002831287223 */ /* 0x000fe20000000804 */
[----:B------:R-:W-:Y:S01]  /*14b0*/  FFMA R11, R48, R49, -R11 ;  /* 0x00000031300b7223 */ /* 0x000fe2000000080b */
[----:B------:R-:W1:Y:S01]  /*14c0*/  F2F.F64.F32 R4, R0 ;  /* 0x0000000000047310 */ /* 0x000e620000201800 */
[----:B0-----:R-:W-:-:S02]  /*14d0*/  DMUL R12, R12, UR14 ;  /* 0x0000000e0c0c7c28 */ /* 0x001fc40008000000 */
[----:B------:R-:W-:-:S05]  /*14e0*/  FADD R40, R11, R40 ;  /* 0x000000280b287221 */ /* 0x000fca0000000000 */
[----:B------:R-:W0:Y:S01]  /*14f0*/  F2F.F64.F32 R2, R40 ;  /* 0x0000002800027310 */ /* 0x000e220000201800 */
[----:B------:R-:W-:Y:S01]  /*1500*/  FFMA R15, R42, R45, -R15 ;  /* 0x0000002d2a0f7223 */ /* 0x000fe2000000080f */
[----:B------:R-:W-:-:S04]  /*1510*/  FFMA R16, R45, R30, -R16 ;  /* 0x0000001e2d107223 */ /* 0x000fc80000000810 */
[----:B------:R-:W-:Y:S01]  /*1520*/  FADD R10, R15, R16 ;  /* 0x000000100f0a7221 */ /* 0x000fe20000000000 */
[----:B-1----:R-:W-:-:S05]  /*1530*/  DFMA R4, R4, UR12, -R12 ;  /* 0x0000000c04047c2b */ /* 0x002fca000800080c */
[----:B------:R-:W1:Y:S03]  /*1540*/  F2F.F64.F32 R10, R10 ;  /* 0x0000000a000a7310 */ /* 0x000e660000201800 */
[----:B0-----:R-:W-:-:S05]  /*1550*/  DFMA R2, R2, UR8, R4 ;  /* 0x0000000802027c2b */ /* 0x001fca0008000004 */
[----:B------:R-:W-:Y:S08]  /*1560*/  F2F.F64.F32 R6, UR6 ;  /* 0x0000000600067d10 */ /* 0x000ff00008201800 */
[----:B------:R-:W0:Y:S01]  /*1570*/  F2F.F64.F32 R4, R9 ;  /* 0x0000000900047310 */ /* 0x000e220000201800 */
[----:B-1----:R-:W-:-:S08]  /*1580*/  DFMA R2, R10, -UR10, R2 ;  /* 0x8000000a0a027c2b */ /* 0x002fd00008000002 */
[----:B0-----:R-:W-:-:S10]  /*1590*/  DFMA R2, -R2, R6, R4 ;  /* 0x000000060202722b */ /* 0x001fd40000000104 */
[----:B------:R-:W0:Y:S02]  /*15a0*/  F2F.F32.F64 R3, R2 ;  /* 0x0000000200037310 */ /* 0x000e240000301000 */
[----:B0-----:R-:W-:Y:S01]  /*15b0*/  STG.E desc[UR4][R24.64], R3 ;  /* 0x0000000318007986 */ /* 0x001fe2000c101904 */
[----:B------:R-:W-:Y:S05]  /*15c0*/  EXIT ;  /* 0x000000000000794d */ /* 0x000fea0003800000 */
.L_x_0:
[----:B------:R-:W-:-:S00]  /*15d0*/  BRA `(.L_x_0) ;  /* 0xfffffffc00fc7947 */ /* 0x000fc0000383ffff */
[----:B------:R-:W-:-:S00]  /*15e0*/  NOP ;  /* 0x0000000000007918 */ /* 0x000fc00000000000 */
        /* <DEDUP_REMOVED lines=9> */
.L_x_3:


//--------------------- .text._Z9hypterm_2PfS_S_S_S_S_S_S_S_S_S_S_S_fffiii --------------------------
	.section	.text._Z9hypterm_2PfS_S_S_S_S_S_S_S_S_S_S_S_fffiii,"ax",@progbits
	.align	128
        .global         _Z9hypterm_2PfS_S_S_S_S_S_S_S_S_S_S_S_fffiii
        .type           _Z9hypterm_2PfS_S_S_S_S_S_S_S_S_S_S_S_fffiii,@function
        .size           _Z9hypterm_2PfS_S_S_S_S_S_S_S_S_S_S_S_fffiii,(.L_x_4 - _Z9hypterm_2PfS_S_S_S_S_S_S_S_S_S_S_S_fffiii)
        .other          _Z9hypterm_2PfS_S_S_S_S_S_S_S_S_S_S_S_fffiii,@"STO_CUDA_ENTRY STV_DEFAULT"
_Z9hypterm_2PfS_S_S_S_S_S_S_S_S_S_S_S_fffiii:
.text._Z9hypterm_2PfS_S_S_S_S_S_S_S_S_S_S_S_fffiii:
        /* <DEDUP_REMOVED lines=11> */
[----:B0-----:R-:W-:Y:S01]  /*00b0*/  IMAD R0, R0, UR4, R3 ;  /* 0x0000000400007c24 */ /* 0x001fe2000f8e0203 */
[----:B-1----:R-:W-:Y:S01]  /*00c0*/  IADD3 R3, PT, PT, R2, -0x5, RZ ;  /* 0xfffffffb02037810 */ /* 0x002fe20007ffe0ff */
[----:B--2---:R-:W-:-:S02]  /*00d0*/  IMAD R5, R5, UR5, R4 ;  /* 0x0000000505057c24 */ /* 0x004fc4000f8e0204 */
        /* <DEDUP_REMOVED lines=8> */
[----:B------:R-:W1:Y:S04]  /*0160*/  LDCU.64 UR4, c[0x0][0x358] ;  /* 0x00006b00ff0477ac */ /* 0x000e680008000a00 */
[-C--:B------:R-:W-:Y:S02]  /*0170*/  IMAD R9, R7, R2.reuse, RZ ;  /* 0x0000000207097224 */ /* 0x080fe400078e02ff */
[----:B------:R-:W2:Y:S01]  /*0180*/  LDC.64 R16, c[0x0][0x3b0] ;  /* 0x0000ec00ff107b82 */ /* 0x000ea20000000a00 */
[----:B------:R-:W-:Y:S01]  /*0190*/  IMAD R7, R5, R2, R2 ;  /* 0x0000000205077224 */ /* 0x000fe200078e0202 */
[C---:B------:R-:W-:Y:S01]  /*01a0*/  IADD3 R5, PT, PT, -R2.reuse, RZ, RZ ;  /* 0x000000ff02057210 */ /* 0x040fe20007ffe1ff */
[----:B------:R-:W-:Y:S01]  /*01b0*/  IMAD R4, R2, 0x3, R9 ;  /* 0x0000000302047824 */ /* 0x000fe200078e0209 */
[----:B------:R-:W-:-:S04]  /*01c0*/  IADD3 R8, PT, PT, R0, R9, RZ ;  /* 0x0000000900087210 */ /* 0x000fc80007ffe0ff */
[----:B------:R-:W3:Y:S01]  /*01d0*/  LDC.64 R22, c[0x0][0x380] ;  /* 0x0000e000ff167b82 */ /* 0x000ee20000000a00 */
[----:B------:R-:W-:Y:S01]  /*01e0*/  IADD3 R7, PT, PT, R0, R7, RZ ;  /* 0x0000000700077210 */ /* 0x000fe20007ffe0ff */
[----:B------:R-:W-:Y:S01]  /*01f0*/  UMOV UR6, 0x9999999a ;  /* 0x9999999a00067882 */ /* 0x000fe20000000000 */
[----:B------:R-:W-:Y:S01]  /*0200*/  LEA R11, R5, R4, 0x2 ;  /* 0x00000004050b7211 */ /* 0x000fe200078e10ff */
[----:B------:R-:W-:Y:S01]  /*0210*/  UMOV UR7, 0x3fc99999 ;  /* 0x3fc9999900077882 */ /* 0x000fe20000000000 */
[----:B------:R-:W4:Y:S01]  /*0220*/  LDCU UR12, c[0x0][0x3ec] ;  /* 0x00007d80ff0c77ac */ /* 0x000f220008000800 */
[----:B0-----:R-:W-:Y:S01]  /*0230*/  IMAD R10, R10, R3, RZ ;  /* 0x000000030a0a7224 */ /* 0x001fe200078e02ff */
[----:B------:R-:W-:Y:S01]  /*0240*/  UMOV UR8, 0x9999999a ;  /* 0x9999999a00087882 */ /* 0x000fe20000000000 */
[----:B------:R-:W-:Y:S01]  /*0250*/  UMOV UR9, 0x3fe99999 ;  /* 0x3fe9999900097882 */ /* 0x000fe20000000000 */
[----:B------:R-:W-:Y:S01]  /*0260*/  UMOV UR10, 0x6a7ef9db ;  /* 0x6a7ef9db000a7882 */ /* 0x000fe20000000000 */
[-C--:B------:R-:W-:Y:S01]  /*0270*/  IMAD R25, R10, R2.reuse, R7 ;  /* 0x000000020a197224 */ /* 0x080fe200078e0207 */
[----:B------:R-:W-:Y:S01]  /*0280*/  IADD3 R7, PT, PT, R0, R11, RZ ;  /* 0x0000000b00077210 */ /* 0x000fe20007ffe0ff */
[----:B------:R-:W-:Y:S01]  /*0290*/  UMOV UR11, 0x3fa374bc ;  /* 0x3fa374bc000b7882 */ /* 0x000fe20000000000 */
[----:B------:R-:W-:Y:S01]  /*02a0*/  UMOV UR13, 0x3f6cac08 ;  /* 0x3f6cac08000d7882 */ /* 0x000fe20000000000 */
[----:B--2---:R-:W-:Y:S01]  /*02b0*/  IMAD.WIDE R30, R25, 0x4, R16 ;  /* 0x00000004191e7825 */ /* 0x004fe200078e0210 */
[----:B------:R-:W0:Y:S03]  /*02c0*/  LDCU UR14, c[0x0][0x3f0] ;  /* 0x00007e00ff0e77ac */ /* 0x000e260008000800 */
[----:B------:R-:W-:-:S02]  /*02d0*/  IMAD R28, R10, R2, R7 ;  /* 0x000000020a1c7224 */ /* 0x000fc400078e0207 */
[----:B------:R-:W-:Y:S02]  /*02e0*/  IMAD R11, R2, 0x5, R11 ;  /* 0x00000005020b7824 */ /* 0x000fe400078e020b */
[----:B------:R-:W-:-:S04]  /*02f0*/  IMAD.WIDE R32, R28, 0x4, R16 ;  /* 0x000000041c207825 */ /* 0x000fc800078e0210 */
[----:B------:R-:W-:Y:S02]  /*0300*/  IMAD.WIDE R36, R2, 0x4, R30 ;  /* 0x0000000402247825 */ /* 0x000fe400078e021e */
[----:B-1----:R-:W2:Y:S02]  /*0310*/  LDG.E.CONSTANT R32, desc[UR4][R32.64] ;  /* 0x0000000420207981 */ /* 0x002ea4000c1e9900 */
[----:B------:R-:W-:Y:S02]  /*0320*/  IMAD R13, R10, R2, R8 ;  /* 0x000000020a0d7224 */ /* 0x000fe400078e0208 */
[----:B------:R-:W-:Y:S01]  /*0330*/  IMAD R11, R2, -0x6, R11 ;  /* 0xfffffffa020b7824 */ /* 0x000fe200078e020b */
[----:B------:R1:W2:Y:S01]  /*0340*/  LDG.E.CONSTANT R9, desc[UR4][R36.64] ;  /* 0x0000000424097981 */ /* 0x0002a2000c1e9900 */
[----:B------:R-:W-:-:S03]  /*0350*/  IMAD.WIDE R14, R13, 0x4, R16 ;  /* 0x000000040d0e7825 */ /* 0x000fc600078e0210 */
[----:B------:R-:W-:Y:S01]  /*0360*/  IADD3 R7, PT, PT, R0, R11, RZ ;  /* 0x0000000b00077210 */ /* 0x000fe20007ffe0ff */
[----:B------:R-:W-:Y:S01]  /*0370*/  IMAD R6, R2, 0x7, R11 ;  /* 0x0000000702067824 */ /* 0x000fe200078e020b */
[----:B------:R-:W5:Y:S03]  /*0380*/  LDG.E.CONSTANT R30, desc[UR4][R30.64] ;  /* 0x000000041e1e7981 */ /* 0x000f66000c1e9900 */
[----:B------:R-:W-:Y:S01]  /*0390*/  IMAD R11, R10, R2, R7 ;  /* 0x000000020a0b7224 */ /* 0x000fe200078e0207 */
[----:B------:R-:W-:Y:S01]  /*03a0*/  LEA R5, R5, R6, 0x3 ;  /* 0x0000000605057211 */ /* 0x000fe200078e18ff */
[----:B------:R-:W5:Y:S01]  /*03b0*/  LDG.E.CONSTANT R14, desc[UR4][R14.64] ;  /* 0x000000040e0e7981 */ /* 0x000f62000c1e9900 */
[----:B-1----:R-:W-:Y:S01]  /*03c0*/  IMAD.WIDE R36, R2, 0x4, R36 ;  /* 0x0000000402247825 */ /* 0x002fe200078e0224 */
[-C--:B------:R-:W-:Y:S02]  /*03d0*/  IADD3 R4, PT, PT, R13, R2.reuse, RZ ;  /* 0x000000020d047210 */ /* 0x080fe40007ffe0ff */
[----:B------:R-:W-:Y:S01]  /*03e0*/  IADD3 R5, PT, PT, R0, R5, RZ ;  /* 0x0000000500057210 */ /* 0x000fe20007ffe0ff */
[----:B------:R-:W-:Y:S01]  /*03f0*/  IMAD.WIDE R38, R11, 0x4, R16 ;  /* 0x000000040b267825 */ /* 0x000fe200078e0210 */
[----:B------:R-:W4:Y:S03]  /*0400*/  LDG.E.CONSTANT R0, desc[UR4][R36.64] ;  /* 0x0000000424007981 */ /* 0x000f26000c1e9900 */
[----:B------:R-:W-:Y:S01]  /*0410*/  IMAD R7, R10, R2, R5 ;  /* 0x000000020a077224 */ /* 0x000fe200078e0205 */
[----:B------:R-:W4:Y:S01]  /*0420*/  LDG.E.CONSTANT R29, desc[UR4][R38.64] ;  /* 0x00000004261d7981 */ /* 0x000f22000c1e9900 */
[----:B------:R-:W-:-:S04]  /*0430*/  IMAD.WIDE R18, R2, 0x4, R36 ;  /* 0x0000000402127825 */ /* 0x000fc800078e0224 */
[----:B------:R-:W-:Y:S01]  /*0440*/  IMAD.WIDE R16, R7, 0x4, R16 ;  /* 0x0000000407107825 */ /* 0x000fe200078e0210 */
[----:B------:R1:W4:Y:S03]  /*0450*/  LDG.E.CONSTANT R5, desc[UR4][R18.64] ;  /* 0x0000000412057981 */ /* 0x000326000c1e9900 */
[----:B---3--:R-:W-:Y:S01]  /*0460*/  IMAD.WIDE R22, R4, 0x4, R22 ;  /* 0x0000000404167825 */ /* 0x008fe200078e0216 */
[----:B------:R3:W4:Y:S04]  /*0470*/  LDG.E.CONSTANT R31, desc[UR4][R16.64] ;  /* 0x00000004101f7981 */ /* 0x000728000c1e9900 */
[----:B------:R-:W4:Y:S01]  /*0480*/  LDG.E R34, desc[UR4][R22.64] ;  /* 0x0000000416227981 */ /* 0x000f22000c1e1900 */
[----:B-1----:R-:W1:Y:S02]  /*0490*/  LDC.64 R18, c[0x0][0x3d0] ;  /* 0x0000f400ff127b82 */ /* 0x002e640000000a00 */
[----:B-1----:R-:W-:-:S04]  /*04a0*/  IMAD.WIDE R26, R13, 0x4, R18 ;  /* 0x000000040d1a7825 */ /* 0x002fc800078e0212 */
[----:B------:R-:W-:Y:S02]  /*04b0*/  IMAD.WIDE R20, R25, 0x4, R18 ;  /* 0x0000000419147825 */ /* 0x000fe400078e0212 */
[----:B------:R-:W4:Y:S04]  /*04c0*/  LDG.E.CONSTANT R26, desc[UR4][R26.64] ;  /* 0x000000041a1a7981 */ /* 0x000f28000c1e9900 */
[----:B------:R1:W4:Y:S01]  /*04d0*/  LDG.E.CONSTANT R24, desc[UR4][R20.64] ;  /* 0x0000000414187981 */ /* 0x000322000c1e9900 */
[----:B--2---:R-:W-:-:S04]  /*04e0*/  FADD R12, R9, -R32 ;  /* 0x80000020090c7221 */ /* 0x004fc80000000000 */
[----:B---3--:R-:W2:Y:S01]  /*04f0*/  F2F.F64.F32 R16, R12 ;  /* 0x0000000c00107310 */ /* 0x008ea20000201800 */
[----:B-----5:R-:W-:-:S07]  /*0500*/  FADD R6, R30, -R14 ;  /* 0x8000000e1e067221 */ /* 0x020fce0000000000 */
[----:B------:R-:W3:Y:S01]  /*0510*/  F2F.F64.F32 R36, R6 ;  /* 0x0000000600247310 */ /* 0x000ee20000201800 */
[----:B--2---:R-:W-:Y:S01]  /*0520*/  DMUL R16, R16, UR6 ;  /* 0x0000000610107c28 */ /* 0x004fe20008000000 */
[----:B----4-:R-:W-:-:S06]  /*0530*/  FADD R15, R0, -R29 ;  /* 0x8000001d000f7221 */ /* 0x010fcc0000000000 */
[----:B------:R-:W2:Y:S01]  /*0540*/  F2F.F64.F32 R38, R15 ;  /* 0x0000000f00267310 */ /* 0x000ea20000201800 */
[----:B------:R-:W-:Y:S01]  /*0550*/  FADD R12, R5, -R31 ;  /* 0x8000001f050c7221 */ /* 0x000fe20000000000 */
[----:B---3--:R-:W-:-:S06]  /*0560*/  DFMA R16, R36, UR8, -R16 ;  /* 0x0000000824107c2b */ /* 0x008fcc0008000810 */
[----:B------:R-:W3:Y:S02]  /*0570*/  F2F.F64.F32 R36, R12 ;  /* 0x0000000c00247310 */ /* 0x000ee40000201800 */
[----:B--2---:R-:W-:-:S06]  /*0580*/  DFMA R38, R38, UR10, R16 ;  /* 0x0000000a26267c2b */ /* 0x004fcc0008000010 */
[----:B------:R-:W-:Y:S08]  /*0590*/  F2F.F64.F32 R34, R34 ;  /* 0x0000002200227310 */ /* 0x000ff00000201800 */
[----:B------:R-:W2:Y:S01]  /*05a0*/  F2F.F64.F32 R16, UR12 ;  /* 0x0000000c00107d10 */ /* 0x000ea20008201800 */
[----:B------:R-:W-:Y:S02]  /*05b0*/  UMOV UR12, 0x3126e979 ;  /* 0x3126e979000c7882 */ /* 0x000fe40000000000 */
[----:B---3--:R-:W-:-:S08]  /*05c0*/  DFMA R36, R36, -UR12, R38 ;  /* 0x8000000c24247c2b */ /* 0x008fd00008000026 */
[----:B--2---:R-:W-:-:S06]  /*05d0*/  DFMA R34, -R36, R16, R34 ;  /* 0x000000102422722b */ /* 0x004fcc0000000122 */
[----:B------:R2:W3:Y:S02]  /*05e0*/  F2F.F32.F64 R33, R34 ;  /* 0x0000002200217310 */ /* 0x0004e40000301000 */
[C---:B--2---:R-:W-:Y:S02]  /*05f0*/  IMAD.WIDE R34, R2.reuse, 0x4, R20 ;  /* 0x0000000402227825 */ /* 0x044fe400078e0214 */
[----:B-1----:R-:W1:Y:S03]  /*0600*/  LDC.64 R20, c[0x0][0x3a8] ;  /* 0x0000ea00ff147b82 */ /* 0x002e660000000a00 */
[----:B------:R2:W4:Y:S01]  /*0610*/  LDG.E.CONSTANT R27, desc[UR4][R34.64] ;  /* 0x00000004221b7981 */ /* 0x000522000c1e9900 */
[----:B------:R-:W-:-:S03]  /*0620*/  IMAD.WIDE R36, R2, 0x4, R34 ;  /* 0x0000000402247825 */ /* 0x000fc600078e0222 */
[----:B---3--:R3:W-:Y:S01]  /*0630*/  STG.E desc[UR4][R22.64], R33 ;  /* 0x0000002116007986 */ /* 0x0087e2000c101904 */
[----:B------:R-:W-:-:S03]  /*0640*/  FMUL R39, R14, R26 ;  /* 0x0000001a0e277220 */ /* 0x000fc60000400000 */
[----:B------:R-:W5:Y:S01]  /*0650*/  LDG.E.CONSTANT R15, desc[UR4][R36.64] ;  /* 0x00000004240f7981 */ /* 0x000f62000c1e9900 */
[----:B--2---:R-:W-:-:S05]  /*0660*/  IMAD.WIDE R34, R28, 0x4, R18 ;  /* 0x000000041c227825 */ /* 0x004fca00078e0212 */
[----:B------:R1:W2:Y:S02]  /*0670*/  LDG.E.CONSTANT R6, desc[UR4][R34.64] ;  /* 0x0000000422067981 */ /* 0x0002a4000c1e9900 */
[----:B-1----:R-:W-:-:S06]  /*0680*/  IMAD.WIDE R34, R13, 0x4, R20 ;  /* 0x000000040d227825 */ /* 0x002fcc00078e0214 */
[----:B------:R-:W4:Y:S01]  /*0690*/  LDG.E.CONSTANT R34, desc[UR4][R34.64] ;  /* 0x0000000422227981 */ /* 0x000f22000c1e9900 */
[----:B---3--:R-:W-:-:S05]  /*06a0*/  IMAD.WIDE R22, R2, 0x4, R36 ;  /* 0x0000000402167825 */ /* 0x008fca00078e0224 */
[----:B------:R1:W3:Y:S02]  /*06b0*/  LDG.E.CONSTANT R12, desc[UR4][R22.64] ;  /* 0x00000004160c7981 */ /* 0x0002e4000c1e9900 */
[----:B-1----:R-:W-:-:S04]  /*06c0*/  IMAD.WIDE R22, R11, 0x4, R18 ;  /* 0x000000040b167825 */ /* 0x002fc800078e0212 */
[----:B------:R-:W-:Y:S02]  /*06d0*/  IMAD.WIDE R18, R7, 0x4, R18 ;  /* 0x0000000407127825 */ /* 0x000fe400078e0212 */
[----:B------:R1:W5:Y:S04]  /*06e0*/  LDG.E.CONSTANT R23, desc[UR4][R22.64] ;  /* 0x0000000416177981 */ /* 0x000368000c1e9900 */
[----:B------:R0:W3:Y:S01]  /*06f0*/  LDG.E.CONSTANT R14, desc[UR4][R18.64] ;  /* 0x00000004120e7981 */ /* 0x0000e2000c1e9900 */
[----:B-1----:R-:W-:Y:S01]  /*0700*/  FFMA R22, R30, R24, -R39 ;  /* 0x000000181e167223 */ /* 0x002fe20000000827 */
[----:B0-----:R-:W-:-:S05]  /*0710*/  IMAD.WIDE R18, R28, 0x4, R20 ;  /* 0x000000041c127825 */ /* 0x001fca00078e0214 */
[----:B------:R0:W2:Y:S02]  /*0720*/  LDG.E.CONSTANT R30, desc[UR4][R18.64] ;  /* 0x00000004121e7981 */ /* 0x0000a4000c1e9900 */
[----:B0-----:R-:W-:-:S05]  /*0730*/  IMAD.WIDE R18, R11, 0x4, R20 ;  /* 0x000000040b127825 */ /* 0x001fca00078e0214 */
[----:B------:R0:W5:Y:S02]  /*0740*/  LDG.E.CONSTANT R33, desc[UR4][R18.64] ;  /* 0x0000000412217981 */ /* 0x000164000c1e9900 */
[----:B0-----:R-:W-:-:S04]  /*0750*/  IMAD.WIDE R18, R7, 0x4, R20 ;  /* 0x0000000407127825 */ /* 0x001fc800078e0214 */
[----:B------:R-:W-:Y:S02]  /*0760*/  IMAD.WIDE R20, R25, 0x4, R20 ;  /* 0x0000000419147825 */ /* 0x000fe400078e0214 */
[----:B------:R-:W3:Y:S04]  /*0770*/  LDG.E.CONSTANT R18, desc[UR4][R18.64] ;  /* 0x0000000412127981 */ /* 0x000ee8000c1e9900 */
[----:B------:R0:W3:Y:S02]  /*0780*/  LDG.E.CONSTANT R37, desc[UR4][R20.64] ;  /* 0x0000000414257981 */ /* 0x0000e4000c1e9900 */
[----:B0-----:R-:W-:-:S04]  /*0790*/  IMAD.WIDE R20, R2, 0x4, R20 ;  /* 0x0000000402147825 */ /* 0x001fc800078e0214 */
[----:B----4-:R-:W-:Y:S02]  /*07a0*/  FMUL R36, R34, R26 ;  /* 0x0000001a22247220 */ /* 0x010fe40000400000 */
[----:B------:R0:W4:Y:S02]  /*07b0*/  LDG.E.CONSTANT R34, desc[UR4][R20.64] ;  /* 0x0000000414227981 */ /* 0x000124000c1e9900 */
[----:B0-----:R-:W-:-:S04]  /*07c0*/  IMAD.WIDE R20, R2, 0x4, R20 ;  /* 0x0000000402147825 */ /* 0x001fc800078e0214 */
[----:B--2---:R-:W-:Y:S02]  /*07d0*/  FMUL R35, R30, R6 ;  /* 0x000000061e237220 */ /* 0x004fe40000400000 */
[----:B------:R0:W2:Y:S02]  /*07e0*/  LDG.E.CONSTANT R30, desc[UR4][R20.64] ;  /* 0x00000004141e7981 */ /* 0x0000a4000c1e9900 */
[----:B0-----:R-:W-:-:S04]  /*07f0*/  IMAD.WIDE R20, R2, 0x4, R20 ;  /* 0x0000000402147825 */ /* 0x001fc800078e0214 */
[----:B-----5:R-:W-:Y:S01]  /*0800*/  FMUL R33, R33, R23 ;  /* 0x0000001721217220 */ /* 0x020fe20000400000 */
[----:B---3--:R-:W-:-:S04]  /*0810*/  FFMA R19, R37, R24, -R36 ;  /* 0x0000001825137223 */ /* 0x008fc80000000824 */
[----:B------:R-:W-:Y:S01]  /*0820*/  F2F.F64.F32 R36, R19 ;  /* 0x0000001300247310 */ /* 0x000fe20000201800 */
[----:B----4-:R-:W-:Y:S02]  /*0830*/  FFMA R35, R34, R27, -R35 ;  /* 0x0000001b22237223 */ /* 0x010fe40000000823 */
[----:B------:R0:W3:Y:S05]  /*0840*/  LDG.E.CONSTANT R34, desc[UR4][R20.64] ;  /* 0x0000000414227981 */ /* 0x0000ea000c1e9900 */
[----:B0-----:R-:W0:Y:S02]  /*0850*/  F2F.F64.F32 R20, R35 ;  /* 0x0000002300147310 */ /* 0x001e240000201800 */
[----:B0-----:R-:W-:-:S08]  /*0860*/  DMUL R20, R20, UR6 ;  /* 0x0000000614147c28 */ /* 0x001fd00008000000 */
[----:B------:R-:W-:Y:S01]  /*0870*/  DFMA R36, R36, UR8, -R20 ;  /* 0x0000000824247c2b */ /* 0x000fe20008000814 */
[----:B--2---:R-:W-:-:S04]  /*0880*/  FFMA R30, R30, R15, -R33 ;  /* 0x0000000f1e1e7223 */ /* 0x004fc80000000821 */
[----:B------:R-:W0:Y:S03]  /*0890*/  F2F.F64.F32 R20, R30 ;  /* 0x0000001e00147310 */ /* 0x000e260000201800 */
[----:B0-----:R-:W-:Y:S01]  /*08a0*/  DFMA R36, R20, UR10, R36 ;  /* 0x0000000a14247c2b */ /* 0x001fe20008000024 */
[----:B------:R-:W0:Y:S02]  /*08b0*/  LDC.64 R20, c[0x0][0x388] ;  /* 0x0000e200ff147b82 */ /* 0x000e240000000a00 */
[----:B0-----:R-:W-:-:S05]  /*08c0*/  IMAD.WIDE R20, R4, 0x4, R20 ;  /* 0x0000000404147825 */ /* 0x001fca00078e0214 */
[----:B------:R-:W2:Y:S01]  /*08d0*/  LDG.E R30, desc[UR4][R20.64] ;  /* 0x00000004141e7981 */ /* 0x000ea2000c1e1900 */
[----:B------:R-:W-:Y:S01]  /*08e0*/  FMUL R33, R18, R14 ;  /* 0x0000000e12217220 */ /* 0x000fe20000400000 */
[----:B------:R-:W-:-:S04]  /*08f0*/  FMUL R32, R32, R6 ;  /* 0x0000000620207220 */ /* 0x000fc80000400000 */
[----:B------:R-:W-:Y:S01]  /*0900*/  FFMA R9, R9, R27, -R32 ;  /* 0x0000001b09097223 */ /* 0x000fe20000000820 */
[----:B---3--:R-:W-:-:S04]  /*0910*/  FFMA R38, R34, R12, -R33 ;  /* 0x0000000c22267223 */ /* 0x008fc80000000821 */
[----:B------:R-:W0:Y:S02]  /*0920*/  F2F.F64.F32 R18, R38 ;  /* 0x0000002600127310 */ /* 0x000e240000201800 */
[----:B0-----:R-:W-:-:S06]  /*0930*/  DFMA R18, R18, -UR12, R36 ;  /* 0x8000000c12127c2b */ /* 0x001fcc0008000024 */
[----:B--2---:R-:W0:Y:S02]  /*0940*/  F2F.F64.F32 R34, R30 ;  /* 0x0000001e00227310 */ /* 0x004e240000201800 */
[----:B0-----:R-:W-:Y:S02]  /*0950*/  DFMA R34, R16, -R18, R34 ;  /* 0x800000121022722b */ /* 0x001fe40000000022 */
[----:B------:R-:W0:Y:S04]  /*0960*/  LDC.64 R18, c[0x0][0x3e0] ;  /* 0x0000f800ff127b82 */ /* 0x000e280000000a00 */
[----:B------:R-:W1:Y:S02]  /*0970*/  F2F.F32.F64 R37, R34 ;  /* 0x0000002200257310 */ /* 0x000e640000301000 */
[----:B-1----:R1:W-:Y:S01]  /*0980*/  STG.E desc[UR4][R20.64], R37 ;  /* 0x0000002514007986 */ /* 0x0023e2000c101904 */
[----:B0-----:R-:W-:-:S04]  /*0990*/  IMAD.WIDE R32, R25, 0x4, R18 ;  /* 0x0000000419207825 */ /* 0x001fc800078e0212 */
[--C-:B------:R-:W-:Y:S01]  /*09a0*/  IMAD.WIDE R34, R13, 0x4, R18.reuse ;  /* 0x000000040d227825 */ /* 0x100fe200078e0212 */
[----:B------:R0:W2:Y:S03]  /*09b0*/  LDG.E.CONSTANT R30, desc[UR4][R32.64] ;  /* 0x00000004201e7981 */ /* 0x0000a6000c1e9900 */
[----:B-1----:R-:W-:Y:S02]  /*09c0*/  IMAD.WIDE R20, R28, 0x4, R18 ;  /* 0x000000041c147825 */ /* 0x002fe400078e0212 */
[----:B------:R-:W2:Y:S04]  /*09d0*/  LDG.E.CONSTANT R34, desc[UR4][R34.64] ;  /* 0x0000000422227981 */ /* 0x000ea8000c1e9900 */
[----:B------:R-:W3:Y:S01]  /*09e0*/  LDG.E.CONSTANT R20, desc[UR4][R20.64] ;  /* 0x0000000414147981 */ /* 0x000ee2000c1e9900 */
[----:B0-----:R-:W-:-:S05]  /*09f0*/  IMAD.WIDE R32, R2, 0x4, R32 ;  /* 0x0000000402207825 */ /* 0x001fca00078e0220 */
[----:B------:R0:W3:Y:S01]  /*0a00*/  LDG.E.CONSTANT R21, desc[UR4][R32.64] ;  /* 0x0000000420157981 */ /* 0x0000e2000c1e9900 */
[----:B------:R-:W-:Y:S01]  /*0a10*/  FMUL R29, R29, R23 ;  /* 0x000000171d1d7220 */ /* 0x000fe20000400000 */
[----:B------:R-:W-:-:S03]  /*0a20*/  FMUL R36, R31, R14 ;  /* 0x0000000e1f247220 */ /* 0x000fc60000400000 */
[----:B------:R-:W-:Y:S01]  /*0a30*/  FFMA R0, R0, R15, -R29 ;  /* 0x0000000f00007223 */ /* 0x000fe2000000081d */
[----:B0-----:R-:W-:-:S04]  /*0a40*/  IMAD.WIDE R32, R2, 0x4, R32 ;  /* 0x0000000402207825 */ /* 0x001fc800078e0220 */
[----:B------:R-:W-:Y:S01]  /*0a50*/  FFMA R5, R5, R12, -R36 ;  /* 0x0000000c05057223 */ /* 0x000fe20000000824 */
[----:B------:R-:W-:Y:S02]  /*0a60*/  IMAD.WIDE R36, R2, 0x4, R32 ;  /* 0x0000000402247825 */ /* 0x000fe400078e0220 */
[----:B------:R-:W4:Y:S04]  /*0a70*/  LDG.E.CONSTANT R32, desc[UR4][R32.64] ;  /* 0x0000000420207981 */ /* 0x000f28000c1e9900 */
[----:B------:R-:W5:Y:S01]  /*0a80*/  LDG.E.CONSTANT R36, desc[UR4][R36.64] ;  /* 0x0000000424247981 */ /* 0x000f62000c1e9900 */
[----:B--2---:R-:W-:Y:S01]  /*0a90*/  FADD R34, R30, -R34 ;  /* 0x800000221e227221 */ /* 0x004fe20000000000 */
[----:B------:R-:W-:-:S06]  /*0aa0*/  IMAD.WIDE R30, R11, 0x4, R18 ;  /* 0x000000040b1e7825 */ /* 0x000fcc00078e0212 */
[----:B------:R-:W4:Y:S01]  /*0ab0*/  LDG.E.CONSTANT R30, desc[UR4][R30.64] ;  /* 0x000000041e1e7981 */ /* 0x000f22000c1e9900 */
[----:B---3--:R-:W-:Y:S01]  /*0ac0*/  FADD R29, R21, -R20 ;  /* 0x80000014151d7221 */ /* 0x008fe20000000000 */
[----:B------:R-:W-:-:S05]  /*0ad0*/  IMAD.WIDE R20, R7, 0x4, R18 ;  /* 0x0000000407147825 */ /* 0x000fca00078e0212 */
[----:B------:R0:W5:Y:S02]  /*0ae0*/  LDG.E.CONSTANT R31, desc[UR4][R20.64] ;  /* 0x00000004141f7981 */ /* 0x000164000c1e9900 */
[----:B0-----:R-:W0:Y:S01]  /*0af0*/  LDC.64 R20, c[0x0][0x390] ;  /* 0x0000e400ff147b82 */ /* 0x001e220000000a00 */
[----:B------:R-:W-:Y:S01]  /*0b00*/  FADD R29, R9, R29 ;  /* 0x0000001d091d7221 */ /* 0x000fe20000000000 */
[----:B0-----:R-:W-:-:S05]  /*0b10*/  IMAD.WIDE R20, R4, 0x4, R20 ;  /* 0x0000000404147825 */ /* 0x001fca00078e0214 */
[----:B------:R-:W2:Y:S01]  /*0b20*/  LDG.E R9, desc[UR4][R20.64] ;  /* 0x0000000414097981 */ /* 0x000ea2000c1e1900 */
[----:B------:R-:W-:Y:S02]  /*0b30*/  FADD R22, R22, R34 ;  /* 0x0000002216167221 */ /* 0x000fe40000000000 */
[----:B------:R-:W0:Y:S01]  /*0b40*/  F2F.F64.F32 R34, R29 ;  /* 0x0000001d00227310 */ /* 0x000e220000201800 */
[----:B----4-:R-:W-:-:S04]  /*0b50*/  FADD R33, R32, -R30 ;  /* 0x8000001e20217221 */ /* 0x010fc80000000000 */
[----:B------:R-:W-:Y:S02]  /*0b60*/  FADD R38, R0, R33 ;  /* 0x0000002100267221 */ /* 0x000fe40000000000 */
[----:B------:R-:W1:Y:S01]  /*0b70*/  LDC.64 R32, c[0x0][0x3b8] ;  /* 0x0000ee00ff207b82 */ /* 0x000e620000000a00 */
[----:B-----5:R-:W-:Y:S02]  /*0b80*/  FADD R36, R36, -R31 ;  /* 0x8000001f24247221 */ /* 0x020fe40000000000 */
[----:B------:R-:W3:Y:S02]  /*0b90*/  F2F.F64.F32 R30, R22 ;  /* 0x00000016001e7310 */ /* 0x000ee40000201800 */
[----:B------:R-:W-:Y:S01]  /*0ba0*/  FADD R5, R5, R36 ;  /* 0x0000002405057221 */ /* 0x000fe20000000000 */
[----:B0-----:R-:W-:-:S05]  /*0bb0*/  DMUL R36, R34, UR6 ;  /* 0x0000000622247c28 */ /* 0x001fca0008000000 */
[----:B------:R-:W0:Y:S03]  /*0bc0*/  F2F.F64.F32 R34, R38 ;  /* 0x0000002600227310 */ /* 0x000e260000201800 */
[----:B---3--:R-:W-:-:S05]  /*0bd0*/  DFMA R30, R30, UR8, -R36 ;  /* 0x000000081e1e7c2b */ /* 0x008fca0008000824 */
[----:B------:R-:W3:Y:S03]  /*0be0*/  F2F.F64.F32 R36, R5 ;  /* 0x0000000500247310 */ /* 0x000ee60000201800 */
[----:B0-----:R-:W-:-:S05]  /*0bf0*/  DFMA R30, R34, UR10, R30 ;  /* 0x0000000a221e7c2b */ /* 0x001fca000800001e */
[----:B--2---:R-:W0:Y:S03]  /*0c00*/  F2F.F64.F32 R34, R9 ;  /* 0x0000000900227310 */ /* 0x004e260000201800 */
[----:B---3--:R-:W-:Y:S01]  /*0c10*/  DFMA R30, R36, -UR12, R30 ;  /* 0x8000000c241e7c2b */ /* 0x008fe2000800001e */
[----:B-1----:R-:W-:-:S04]  /*0c20*/  IMAD.WIDE R36, R28, 0x4, R32 ;  /* 0x000000041c247825 */ /* 0x002fc800078e0220 */
[----:B------:R-:W-:Y:S01]  /*0c30*/  IMAD.WIDE R28, R25, 0x4, R32 ;  /* 0x00000004191c7825 */ /* 0x000fe200078e0220 */
[----:B------:R1:W2:Y:S02]  /*0c40*/  LDG.E.CONSTANT R0, desc[UR4][R36.64] ;  /* 0x0000000424007981 */ /* 0x0002a4000c1e9900 */
[----:B0-----:R-:W-:Y:S01]  /*0c50*/  DFMA R30, R16, -R30, R34 ;  /* 0x8000001e101e722b */ /* 0x001fe20000000022 */
[----:B------:R-:W-:-:S04]  /*0c60*/  IMAD.WIDE R34, R2, 0x4, R28 ;  /* 0x0000000402227825 */ /* 0x000fc800078e021c */
[--C-:B-1----:R-:W-:Y:S01]  /*0c70*/  IMAD.WIDE R36, R13, 0x4, R32.reuse ;  /* 0x000000040d247825 */ /* 0x102fe200078e0220 */
[----:B------:R-:W3:Y:S04]  /*0c80*/  LDG.E.CONSTANT R9, desc[UR4][R34.64] ;  /* 0x0000000422097981 */ /* 0x000ee8000c1e9900 */
[----:B------:R0:W4:Y:S02]  /*0c90*/  LDG.E.CONSTANT R5, desc[UR4][R36.64] ;  /* 0x0000000424057981 */ /* 0x000124000c1e9900 */
[----:B0-----:R-:W-:Y:S02]  /*0ca0*/  IMAD.WIDE R36, R11, 0x4, R32 ;  /* 0x000000040b247825 */ /* 0x001fe400078e0220 */
[----:B------:R0:W5:Y:S02]  /*0cb0*/  LDG.E.CONSTANT R11, desc[UR4][R28.64] ;  /* 0x000000041c0b7981 */ /* 0x000164000c1e9900 */
[----:B------:R-:W-:-:S02]  /*0cc0*/  IMAD.WIDE R34, R2, 0x4, R34 ;  /* 0x0000000402227825 */ /* 0x000fc400078e0222 */
[----:B------:R-:W5:Y:S02]  /*0cd0*/  LDG.E.CONSTANT R36, desc[UR4][R36.64] ;  /* 0x0000000424247981 */ /* 0x000f64000c1e9900 */
[----:B------:R-:W-:Y:S02]  /*0ce0*/  IMAD.WIDE R32, R7, 0x4, R32 ;  /* 0x0000000407207825 */ /* 0x000fe400078e0220 */
[----:B------:R1:W5:Y:S01]  /*0cf0*/  LDG.E.CONSTANT R22, desc[UR4][R34.64] ;  /* 0x0000000422167981 */ /* 0x000362000c1e9900 */
[----:B0-----:R-:W0:Y:S01]  /*0d00*/  LDC.64 R28, c[0x0][0x398] ;  /* 0x0000e600ff1c7b82 */ /* 0x001e220000000a00 */
[----:B------:R-:W1:Y:S02]  /*0d10*/  F2F.F32.F64 R30, R30 ;  /* 0x0000001e001e7310 */ /* 0x000e640000301000 */
[----:B------:R-:W5:Y:S01]  /*0d20*/  LDG.E.CONSTANT R33, desc[UR4][R32.64] ;  /* 0x0000000420217981 */ /* 0x000f62000c1e9900 */
[----:B-1----:R-:W-:-:S05]  /*0d30*/  IMAD.WIDE R34, R2, 0x4, R34 ;  /* 0x0000000402227825 */ /* 0x002fca00078e0222 */
[----:B------:R1:W5:Y:S04]  /*0d40*/  LDG.E.CONSTANT R13, desc[UR4][R34.64] ;  /* 0x00000004220d7981 */ /* 0x000368000c1e9900 */
[----:B------:R5:W-:Y:S01]  /*0d50*/  STG.E desc[UR4][R20.64], R30 ;  /* 0x0000001e14007986 */ /* 0x000be2000c101904 */
[----:B0-----:R-:W-:-:S05]  /*0d60*/  IMAD.WIDE R28, R4, 0x4, R28 ;  /* 0x00000004041c7825 */ /* 0x001fca00078e021c */
[----:B------:R-:W5:Y:S01]  /*0d70*/  LDG.E R25, desc[UR4][R28.64] ;  /* 0x000000041c197981 */ /* 0x000f62000c1e1900 */
[----:B-1----:R-:W-:Y:S01]  /*0d80*/  IADD3 R34, PT, PT, R8, R2, RZ ;  /* 0x0000000208227210 */ /* 0x002fe20007ffe0ff */
[----:B--2---:R-:W-:-:S04]  /*0d90*/  FMUL R0, R6, R0 ;  /* 0x0000000006007220 */ /* 0x004fc80000400000 */
[----:B---3--:R-:W-:Y:S01]  /*0da0*/  FFMA R0, R27, R9, -R0 ;  /* 0x000000091b007223 */ /* 0x008fe20000000800 */
[----:B----4-:R-:W-:-:S03]  /*0db0*/  FMUL R5, R26, R5 ;  /* 0x000000051a057220 */ /* 0x010fc60000400000 */
[----:B------:R-:W0:Y:S01]  /*0dc0*/  F2F.F64.F32 R6, R0 ;  /* 0x0000000000067310 */ /* 0x000e220000201800 */
[----:B-----5:R-:W-:Y:S01]  /*0dd0*/  FFMA R5, R24, R11, -R5 ;  /* 0x0000000b18057223 */ /* 0x020fe20000000805 */
[----:B------:R-:W-:-:S06]  /*0de0*/  FMUL R36, R23, R36 ;  /* 0x0000002417247220 */ /* 0x000fcc0000400000 */
[----:B------:R-:W1:Y:S01]  /*0df0*/  F2F.F64.F32 R26, R5 ;  /* 0x00000005001a7310 */ /* 0x000e620000201800 */
[----:B------:R-:W-:Y:S01]  /*0e00*/  FFMA R36, R15, R22, -R36 ;  /* 0x000000160f247223 */ /* 0x000fe20000000824 */
[----:B0-----:R-:W-:Y:S01]  /*0e10*/  DMUL R22, R6, UR6 ;  /* 0x0000000606167c28 */ /* 0x001fe20008000000 */
[----:B------:R-:W-:-:S05]  /*0e20*/  FMUL R33, R14, R33 ;  /* 0x000000210e217220 */ /* 0x000fca0000400000 */
[----:B------:R-:W0:Y:S01]  /*0e30*/  F2F.F64.F32 R6, R36 ;  /* 0x0000002400067310 */ /* 0x000e220000201800 */
[----:B------:R-:W-:Y:S01]  /*0e40*/  IADD3 R9, PT, PT, R10, R3, RZ ;  /* 0x000000030a097210 */ /* 0x000fe20007ffe0ff */
[----:B------:R-:W2:Y:S01]  /*0e50*/  LDC.64 R14, c[0x0][0x3c0] ;  /* 0x0000f000ff0e7b82 */ /* 0x000ea20000000a00 */
[----:B-1----:R-:W-:Y:S01]  /*0e60*/  DFMA R26, R26, UR8, -R22 ;  /* 0x000000081a1a7c2b */ /* 0x002fe20008000816 */
[----:B------:R-:W-:-:S04]  /*0e70*/  FFMA R33, R12, R13, -R33 ;  /* 0x0000000d0c217223 */ /* 0x000fc80000000821 */
[----:B------:R-:W1:Y:S03]  /*0e80*/  F2F.F64.F32 R12, R33 ;  /* 0x00000021000c7310 */ /* 0x000e660000201800 */
[----:B0-----:R-:W-:Y:S01]  /*0e90*/  DFMA R26, R6, UR10, R26 ;  /* 0x0000000a061a7c2b */ /* 0x001fe2000800001a */
[----:B------:R-:W-:-:S04]  /*0ea0*/  IADD3 R22, PT, PT, -R3, RZ, RZ ;  /* 0x000000ff03167210 */ /* 0x000fc80007ffe1ff */
[----:B------:R-:W-:Y:S01]  /*0eb0*/  LEA R5, R22, R9, 0x1 ;  /* 0x0000000916057211 */ /* 0x000fe200078e08ff */
[----:B------:R-:W0:Y:S02]  /*0ec0*/  F2F.F64.F32 R20, R25 ;  /* 0x0000001900147310 */ /* 0x000e240000201800 */
[----:B-1----:R-:W-:Y:S02]  /*0ed0*/  DFMA R12, R12, -UR12, R26 ;  /* 0x8000000c0c0c7c2b */ /* 0x002fe4000800001a */
[----:B------:R-:W-:Y:S02]  /*0ee0*/  IMAD R7, R3, 0x3, R5 ;  /* 0x0000000303077824 */ /* 0x000fe400078e0205 */
[----:B------:R-:W-:-:S03]  /*0ef0*/  IMAD R6, R9, R2, R34 ;  /* 0x0000000209067224 */ /* 0x000fc600078e0222 */
[----:B------:R-:W-:Y:S01]  /*0f00*/  LEA R9, R22, R7, 0x2 ;  /* 0x0000000716097211 */ /* 0x000fe200078e10ff */
[----:B0-----:R-:W-:Y:S01]  /*0f10*/  DFMA R20, R16, -R12, R20 ;  /* 0x8000000c1014722b */ /* 0x001fe20000000014 */
[----:B------:R-:W0:Y:S03]  /*0f20*/  LDC.64 R16, c[0x0][0x3d8] ;  /* 0x0000f600ff107b82 */ /* 0x000e260000000a00 */
[----:B------:R-:W-:Y:S02]  /*0f30*/  IMAD R23, R3, 0x5, R9 ;  /* 0x0000000503177824 */ /* 0x000fe400078e0209 */
[----:B------:R-:W-:-:S04]  /*0f40*/  IMAD.WIDE R10, R6, 0x4, R18 ;  /* 0x00000004060a7825 */ /* 0x000fc800078e0212 */
[----:B------:R-:W-:Y:S01]  /*0f50*/  IMAD R9, R9, R2, R34 ;  /* 0x0000000209097224 */ /* 0x000fe200078e0222 */
[----:B------:R2:W3:Y:S01]  /*0f60*/  LDG.E.CONSTANT R0, desc[UR4][R10.64] ;  /* 0x000000040a007981 */ /* 0x0004e2000c1e9900 */
[----:B------:R-:W-:Y:S02]  /*0f70*/  IMAD R13, R3, -0x6, R23 ;  /* 0xfffffffa030d7824 */ /* 0x000fe400078e0217 */
[----:B------:R-:W-:-:S04]  /*0f80*/  IMAD.WIDE R24, R9, 0x4, R18 ;  /* 0x0000000409187825 */ /* 0x000fc800078e0212 */
[----:B------:R-:W-:Y:S01]  /*0f90*/  IMAD R36, R13, R2, R34 ;  /* 0x000000020d247224 */ /* 0x000fe200078e0222 */
[----:B------:R-:W4:Y:S01]  /*0fa0*/  LDG.E.CONSTANT R26, desc[UR4][R24.64] ;  /* 0x00000004181a7981 */ /* 0x000f22000c1e9900 */
[----:B--2---:R-:W-:-:S04]  /*0fb0*/  IMAD.WIDE R10, R6, 0x4, R14 ;  /* 0x00000004060a7825 */ /* 0x004fc800078e020e */
[----:B------:R-:W-:Y:S02]  /*0fc0*/  IMAD R33, R3, 0x7, R13 ;  /* 0x0000000703217824 */ /* 0x000fe400078e020d */
[----:B------:R-:W-:Y:S02]  /*0fd0*/  IMAD R27, R7, R2, R34 ;  /* 0x00000002071b7224 */ /* 0x000fe400078e0222 */
[--C-:B------:R-:W-:Y:S01]  /*0fe0*/  IMAD.WIDE R12, R36, 0x4, R18.reuse ;  /* 0x00000004240c7825 */ /* 0x100fe200078e0212 */
[----:B------:R1:W2:Y:S03]  /*0ff0*/  LDG.E.CONSTANT R25, desc[UR4][R10.64] ;  /* 0x000000040a197981 */ /* 0x0002a6000c1e9900 */
[----:B------:R-:W-:Y:S01]  /*1000*/  IMAD.WIDE R30, R27, 0x4, R18 ;  /* 0x000000041b1e7825 */ /* 0x000fe200078e0212 */
[----:B------:R5:W2:Y:S05]  /*1010*/  LDG.E.CONSTANT R7, desc[UR4][R12.64] ;  /* 0x000000040c077981 */ /* 0x000aaa000c1e9900 */
[----:B------:R-:W3:Y:S01]  /*1020*/  LDG.E.CONSTANT R30, desc[UR4][R30.64] ;  /* 0x000000041e1e7981 */ /* 0x000ee2000c1e9900 */
[----:B-1----:R-:W-:-:S04]  /*1030*/  IMAD.WIDE R10, R9, 0x4, R14 ;  /* 0x00000004090a7825 */ /* 0x002fc800078e020e */
[----:B-----5:R-:W-:Y:S01]  /*1040*/  IMAD.WIDE R12, R27, 0x4, R14 ;  /* 0x000000041b0c7825 */ /* 0x020fe200078e020e */
[----:B------:R0:W5:Y:S04]  /*1050*/  LDG.E.CONSTANT R3, desc[UR4][R10.64] ;  /* 0x000000040a037981 */ /* 0x000168000c1e9900 */
[----:B------:R1:W2:Y:S01]  /*1060*/  LDG.E.CONSTANT R31, desc[UR4][R12.64] ;  /* 0x000000040c1f7981 */ /* 0x0002a2000c1e9900 */
[----:B0-----:R-:W-:-:S04]  /*1070*/  IMAD.WIDE R10, R6, 0x4, R16 ;  /* 0x00000004060a7825 */ /* 0x001fc800078e0210 */
[----:B-1----:R-:W-:Y:S01]  /*1080*/  IMAD.WIDE R12, R36, 0x4, R14 ;  /* 0x00000004240c7825 */ /* 0x002fe200078e020e */
[----:B------:R0:W3:Y:S03]  /*1090*/  LDG.E.CONSTANT R24, desc[UR4][R10.64] ;  /* 0x000000040a187981 */ /* 0x0000e6000c1e9900 */
[----:B------:R-:W-:Y:S01]  /*10a0*/  IMAD R32, R5, R2, R34 ;  /* 0x0000000205207224 */ /* 0x000fe200078e0222 */
[----:B------:R1:W3:Y:S01]  /*10b0*/  LDG.E.CONSTANT R6, desc[UR4][R12.64] ;  /* 0x000000040c067981 */ /* 0x0002e2000c1e9900 */
[----:B0-----:R-:W-:-:S04]  /*10c0*/  IMAD.WIDE R10, R27, 0x4, R16 ;  /* 0x000000041b0a7825 */ /* 0x001fc800078e0210 */
[C---:B------:R-:W-:Y:S01]  /*10d0*/  IMAD.WIDE R38, R32.reuse, 0x4, R18 ;  /* 0x0000000420267825 */ /* 0x040fe200078e0212 */
[----:B------:R0:W2:Y:S03]  /*10e0*/  LDG.E.CONSTANT R27, desc[UR4][R10.64] ;  /* 0x000000040a1b7981 */ /* 0x0000a6000c1e9900 */
[--C-:B-1----:R-:W-:Y:S01]  /*10f0*/  IMAD.WIDE R12, R32, 0x4, R16.reuse ;  /* 0x00000004200c7825 */ /* 0x102fe200078e0210 */
[----:B------:R1:W3:Y:S03]  /*1100*/  LDG.E.CONSTANT R8, desc[UR4][R38.64] ;  /* 0x0000000426087981 */ /* 0x0002e6000c1e9900 */
[--C-:B------:R-:W-:Y:S01]  /*1110*/  IMAD.WIDE R36, R36, 0x4, R16.reuse ;  /* 0x0000000424247825 */ /* 0x100fe200078e0210 */
[----:B------:R-:W-:Y:S01]  /*1120*/  LEA R35, R22, R33, 0x3 ;  /* 0x0000002116237211 */ /* 0x000fe200078e18ff */
[----:B------:R-:W3:Y:S02]  /*1130*/  LDG.E.CONSTANT R12, desc[UR4][R12.64] ;  /* 0x000000040c0c7981 */ /* 0x000ee4000c1e9900 */
[----:B0-----:R-:W-:-:S04]  /*1140*/  IMAD.WIDE R10, R9, 0x4, R16 ;  /* 0x00000004090a7825 */ /* 0x001fc800078e0210 */
[-C--:B------:R-:W-:Y:S02]  /*1150*/  IMAD R23, R23, R2.reuse, R34 ;  /* 0x0000000217177224 */ /* 0x080fe400078e0222 */
[----:B-1----:R-:W-:Y:S02]  /*1160*/  IMAD.WIDE R38, R32, 0x4, R14 ;  /* 0x0000000420267825 */ /* 0x002fe400078e020e */
[----:B------:R0:W5:Y:S04]  /*1170*/  LDG.E.CONSTANT R32, desc[UR4][R10.64] ;  /* 0x000000040a207981 */ /* 0x000168000c1e9900 */
[----:B------:R1:W3:Y:S01]  /*1180*/  LDG.E.CONSTANT R13, desc[UR4][R36.64] ;  /* 0x00000004240d7981 */ /* 0x0002e2000c1e9900 */
[----:B------:R-:W-:-:S03]  /*1190*/  IMAD R35, R35, R2, R34 ;  /* 0x0000000223237224 */ /* 0x000fc600078e0222 */
[----:B------:R-:W3:Y:S01]  /*11a0*/  LDG.E.CONSTANT R5, desc[UR4][R38.64] ;  /* 0x0000000426057981 */ /* 0x000ee2000c1e9900 */
[----:B0-----:R-:W-:-:S04]  /*11b0*/  IMAD.WIDE R10, R23, 0x4, R14 ;  /* 0x00000004170a7825 */ /* 0x001fc800078e020e */
[C---:B-1----:R-:W-:Y:S02]  /*11c0*/  IMAD.WIDE R36, R23.reuse, 0x4, R16 ;  /* 0x0000000417247825 */ /* 0x042fe400078e0210 */
[----:B------:R-:W3:Y:S02]  /*11d0*/  LDG.E.CONSTANT R11, desc[UR4][R10.64] ;  /* 0x000000040a0b7981 */ /* 0x000ee4000c1e9900 */
[----:B------:R-:W-:Y:S02]  /*11e0*/  IMAD.WIDE R22, R23, 0x4, R18 ;  /* 0x0000000417167825 */ /* 0x000fe400078e0212 */
[----:B------:R-:W3:Y:S04]  /*11f0*/  LDG.E.CONSTANT R9, desc[UR4][R36.64] ;  /* 0x0000000424097981 */ /* 0x000ee8000c1e9900 */
[----:B------:R0:W3:Y:S01]  /*1200*/  LDG.E.CONSTANT R10, desc[UR4][R22.64] ;  /* 0x00000004160a7981 */ /* 0x0000e2000c1e9900 */
[----:B------:R-:W-:-:S02]  /*1210*/  IMAD R34, R33, R2, R34 ;  /* 0x0000000221227224 */ /* 0x000fc400078e0222 */
[----:B0-----:R-:W-:-:S05]  /*1220*/  IMAD.WIDE R22, R35, 0x4, R14 ;  /* 0x0000000423167825 */ /* 0x001fca00078e020e */
[----:B------:R0:W3:Y:S02]  /*1230*/  LDG.E.CONSTANT R2, desc[UR4][R22.64] ;  /* 0x0000000416027981 */ /* 0x0000e4000c1e9900 */
[----:B0-----:R-:W-:-:S05]  /*1240*/  IMAD.WIDE R22, R35, 0x4, R16 ;  /* 0x0000000423167825 */ /* 0x001fca00078e0210 */
[----:B------:R0:W3:Y:S01]  /*1250*/  LDG.E.CONSTANT R33, desc[UR4][R22.64] ;  /* 0x0000000416217981 */ /* 0x0000e2000c1e9900 */
[----:B------:R-:W-:-:S04]  /*1260*/  IMAD.WIDE R14, R34, 0x4, R14 ;  /* 0x00000004220e7825 */ /* 0x000fc800078e020e */
[C---:B------:R-:W-:Y:S02]  /*1270*/  IMAD.WIDE R16, R34.reuse, 0x4, R16 ;  /* 0x0000000422107825 */ /* 0x040fe400078e0210 */
[----:B------:R-:W3:Y:S02]  /*1280*/  LDG.E.CONSTANT R14, desc[UR4][R14.64] ;  /* 0x000000040e0e7981 */ /* 0x000ee4000c1e9900 */
[--C-:B0-----:R-:W-:Y:S02]  /*1290*/  IMAD.WIDE R22, R35, 0x4, R18.reuse ;  /* 0x0000000423167825 */ /* 0x101fe400078e0212 */
[----:B------:R-:W3:Y:S02]  /*12a0*/  LDG.E.CONSTANT R35, desc[UR4][R16.64] ;  /* 0x0000000410237981 */ /* 0x000ee4000c1e9900 */
[----:B------:R-:W-:Y:S02]  /*12b0*/  IMAD.WIDE R18, R34, 0x4, R18 ;  /* 0x0000000422127825 */ /* 0x000fe400078e0212 */
[----:B------:R0:W3:Y:S01]  /*12c0*/  LDG.E.CONSTANT R34, desc[UR4][R22.64] ;  /* 0x0000000416227981 */ /* 0x0000e2000c1e9900 */
[----:B------:R-:W1:Y:S03]  /*12d0*/  F2F.F32.F64 R21, R20 ;  /* 0x0000001400157310 */ /* 0x000e660000301000 */
[----:B------:R-:W3:Y:S01]  /*12e0*/  LDG.E.CONSTANT R18, desc[UR4][R18.64] ;  /* 0x0000000412127981 */ /* 0x000ee2000c1e9900 */
[----:B0-----:R-:W0:Y:S03]  /*12f0*/  LDC.64 R22, c[0x0][0x3a0] ;  /* 0x0000e800ff167b82 */ /* 0x001e260000000a00 */
[----:B-1----:R1:W-:Y:S01]  /*1300*/  STG.E desc[UR4][R28.64], R21 ;  /* 0x000000151c007986 */ /* 0x0023e2000c101904 */
[----:B0-----:R-:W-:-:S05]  /*1310*/  IMAD.WIDE R22, R4, 0x4, R22 ;  /* 0x0000000404167825 */ /* 0x001fca00078e0216 */
[----:B------:R-:W3:Y:S01]  /*1320*/  LDG.E R4, desc[UR4][R22.64] ;  /* 0x0000000416047981 */ /* 0x000ee2000c1e1900 */
[----:B------:R-:W-:Y:S01]  /*1330*/  F2F.F64.F32 R16, UR14 ;  /* 0x0000000e00107d10 */ /* 0x000fe20008201800 */
[----:B-----5:R-:W-:Y:S01]  /*1340*/  FMUL R36, R3, R32 ;  /* 0x0000002003247220 */ /* 0x020fe20000400000 */
[----:B----4-:R-:W-:-:S03]  /*1350*/  FMUL R26, R32, R26 ;  /* 0x0000001a201a7220 */ /* 0x010fc60000400000 */
[----:B--2---:R-:W-:Y:S01]  /*1360*/  FFMA R31, R31, R27, -R36 ;  /* 0x0000001b1f1f7223 */ /* 0x004fe20000000824 */
[----:B---3--:R-:W-:Y:S01]  /*1370*/  FFMA R30, R27, R30, -R26 ;  /* 0x0000001e1b1e7223 */ /* 0x008fe2000000081a */
[----:B------:R-:W-:-:S03]  /*1380*/  FMUL R3, R12, R8 ;  /* 0x000000080c037220 */ /* 0x000fc60000400000 */
[----:B------:R-:W-:Y:S01]  /*1390*/  FADD R20, R31, R30 ;  /* 0x0000001e1f147221 */ /* 0x000fe20000000000 */
[----:B------:R-:W-:Y:S01]  /*13a0*/  FMUL R26, R5, R12 ;  /* 0x0000000c051a7220 */ /* 0x000fe20000400000 */
[----:B------:R-:W-:Y:S01]  /*13b0*/  FFMA R0, R24, R0, -R3 ;  /* 0x0000000018007223 */ /* 0x000fe20000000803 */
[----:B------:R-:W-:Y:S02]  /*13c0*/  FMUL R6, R6, R13 ;  /* 0x0000000d06067220 */ /* 0x000fe40000400000 */
[----:B------:R-:W-:Y:S01]  /*13d0*/  FFMA R25, R25, R24, -R26 ;  /* 0x0000001819197223 */ /* 0x000fe2000000081a */
[----:B-1----:R-:W0:Y:S01]  /*13e0*/  F2F.F64.F32 R20, R20 ;  /* 0x0000001400147310 */ /* 0x002e220000201800 */
[----:B------:R-:W-:Y:S02]  /*13f0*/  FMUL R8, R13, R7 ;  /* 0x000000070d087220 */ /* 0x000fe40000400000 */
[----:B------:R-:W-:Y:S01]  /*1400*/  FADD R0, R25, R0 ;  /* 0x0000000019007221 */ /* 0x000fe20000000000 */
[----:B------:R-:W-:-:S04]  /*1410*/  FFMA R11, R11, R9, -R6 ;  /* 0x000000090b0b7223 */ /* 0x000fc80000000806 */
[----:B------:R-:W1:Y:S01]  /*1420*/  F2F.F64.F32 R6, R0 ;  /* 0x0000000000067310 */ /* 0x000e620000201800 */
[----:B------:R-:W-:-:S04]  /*1430*/  FFMA R8, R9, R10, -R8 ;  /* 0x0000000a09087223 */ /* 0x000fc80000000808 */
[----:B------:R-:W-:Y:S01]  /*1440*/  FADD R11, R11, R8 ;  /* 0x000000080b0b7221 */ /* 0x000fe20000000000 */
[----:B0-----:R-:W-:-:S08]  /*1450*/  DMUL R20, R20, UR6 ;  /* 0x0000000614147c28 */ /* 0x001fd00008000000 */
[----:B-1----:R-:W-:Y:S01]  /*1460*/  DFMA R6, R6, UR8, -R20 ;  /* 0x0000000806067c2b */ /* 0x002fe20008000814 */
[----:B------:R-:W-:-:S04]  /*1470*/  FMUL R3, R2, R33 ;  /* 0x0000002102037220 */ /* 0x000fc80000400000 */
[----:B------:R-:W-:Y:S01]  /*1480*/  FFMA R14, R14, R35, -R3 ;  /* 0x000000230e0e7223 */ /* 0x000fe20000000803 */
[----:B------:R-:W-:Y:S01]  /*1490*/  FMUL R34, R33, R34 ;  /* 0x0000002221227220 */ /* 0x000fe20000400000 */
[----:B------:R-:W0:Y:S03]  /*14a0*/  F2F.F64.F32 R2, R11 ;  /* 0x0000000b00027310 */ /* 0x000e260000201800 */
[----:B------:R-:W-:-:S04]  /*14b0*/  FFMA R35, R35, R18, -R34 ;  /* 0x0000001223237223 */ /* 0x000fc80000000822 */
[----:B------:R-:W-:-:S06]  /*14c0*/  FADD R8, R14, R35 ;  /* 0x000000230e087221 */ /* 0x000fcc0000000000 */
[----:B------:R-:W1:Y:S01]  /*14d0*/  F2F.F64.F32 R8, R8 ;  /* 0x0000000800087310 */ /* 0x000e620000201800 */
[----:B0-----:R-:W-:-:S08]  /*14e0*/  DFMA R2, R2, UR10, R6 ;  /* 0x0000000a02027c2b */ /* 0x001fd00008000006 */
[----:B-1----:R-:W-:Y:S01]  /*14f0*/  DFMA R2, R8, -UR12, R2 ;  /* 0x8000000c08027c2b */ /* 0x002fe20008000002 */
[----:B------:R-:W0:Y:S07]  /*1500*/  F2F.F64.F32 R4, R4 ;  /* 0x0000000400047310 */ /* 0x000e2e0000201800 */
[----:B0-----:R-:W-:-:S10]  /*1510*/  DFMA R2, -R2, R16, R4 ;  /* 0x000000100202722b */ /* 0x001fd40000000104 */
[----:B------:R-:W0:Y:S02]  /*1520*/  F2F.F32.F64 R3, R2 ;  /* 0x0000000200037310 */ /* 0x000e240000301000 */
[----:B0-----:R-:W-:Y:S01]  /*1530*/  STG.E desc[UR4][R22.64], R3 ;  /* 0x0000000316007986 */ /* 0x001fe2000c101904 */
[----:B------:R-:W-:Y:S05]  /*1540*/  EXIT ;  /* 0x000000000000794d */ /* 0x000fea0003800000 */
.L_x_1:
        /* <DEDUP_REMOVED lines=11> */
.L_x_4:


//--------------------- .text._Z9hypterm_1PfS_S_S_S_S_S_S_S_S_S_S_S_fffiii --------------------------
	.section	.text._Z9hypterm_1PfS_S_S_S_S_S_S_S_S_S_S_S_fffiii,"ax",@progbits
	.align	128
        .global         _Z9hypterm_1PfS_S_S_S_S_S_S_S_S_S_S_S_fffiii
        .type           _Z9hypterm_1PfS_S_S_S_S_S_S_S_S_S_S_S_fffiii,@function
        .size           _Z9hypterm_1PfS_S_S_S_S_S_S_S_S_S_S_S_fffiii,(.L_x_5 - _Z9hypterm_1PfS_S_S_S_S_S_S_S_S_S_S_S_fffiii)
        .other          _Z9hypterm_1PfS_S_S_S_S_S_S_S_S_S_S_S_fffiii,@"STO_CUDA_ENTRY STV_DEFAULT"
_Z9hypterm_1PfS_S_S_S_S_S_S_S_S_S_S_S_fffiii:
.text._Z9hypterm_1PfS_S_S_S_S_S_S_S_S_S_S_S_fffiii:
[----:B------:R-:W-:Y:S01]  /*0000*/  LDC R1, c[0x0][0x37c] ;  /* 0x0000df00ff017b82 */ /* 0x000fe20000000800 */
[----:B------:R-:W0:Y:S01]  /*0010*/  S2R R2, SR_CTAID.X ;  /* 0x0000000000027919 */ /* 0x000e220000002500 */
[----:B------:R-:W0:Y:S01]  /*0020*/  LDCU UR4, c[0x0][0x360] ;  /* 0x00006c00ff0477ac */ /* 0x000e220008000800 */
[----:B------:R-:W0:Y:S01]  /*0030*/  S2R R3, SR_TID.X ;  /* 0x0000000000037919 */ /* 0x000e220000002100 */
[----:B------:R-:W1:Y:S01]  /*0040*/  LDCU UR5, c[0x0][0x364] ;  /* 0x00006c80ff0577ac */ /* 0x000e620008000800 */
[----:B------:R-:W1:Y:S01]  /*0050*/  S2R R0, SR_CTAID.Y ;  /* 0x0000000000007919 */ /* 0x000e620000002600 */
[----:B------:R-:W2:Y:S01]  /*0060*/  LDCU UR6, c[0x0][0x368] ;  /* 0x00006d00ff0677ac */ /* 0x000ea20008000800 */
[----:B------:R-:W1:Y:S01]  /*0070*/  S2R R5, SR_TID.Y ;  /* 0x0000000000057919 */ /* 0x000e620000002200 */
[----:B------:R-:W3:Y:S01]  /*0080*/  LDCU UR7, c[0x0][0x3fc] ;  /* 0x00007f80ff0777ac */ /* 0x000ee20008000800 */
[----:B------:R-:W2:Y:S01]  /*0090*/  S2R R4, SR_CTAID.Z ;  /* 0x0000000000047919 */ /* 0x000ea20000002700 */
[----:B------:R-:W2:Y:S01]  /*00a0*/  S2R R7, SR_TID.Z ;  /* 0x0000000000077919 */ /* 0x000ea20000002300 */
[----:B0-----:R-:W-:Y:S01]  /*00b0*/  IMAD R2, R2, UR4, R3 ;  /* 0x0000000402027c24 */ /* 0x001fe2000f8e0203 */
[----:B---3--:R-:W-:Y:S01]  /*00c0*/  UIADD3 UR4, UPT, UPT, UR7, -0x5, URZ ;  /* 0xfffffffb07047890 */ /* 0x008fe2000fffe0ff */
[----:B-1----:R-:W-:-:S02]  /*00d0*/  IMAD R3, R0, UR5, R5 ;  /* 0x0000000500037c24 */ /* 0x002fc4000f8e0205 */
[----:B--2---:R-:W-:-:S05]  /*00e0*/  IMAD R0, R4, UR6, R7 ;  /* 0x0000000604007c24 */ /* 0x004fca000f8e0207 */
[CCC-:B------:R-:W-:Y:S02]  /*00f0*/  VIMNMX3.U32 R4, R2.reuse, R3.reuse, R0.reuse, PT ;  /* 0x000000030204720f */ /* 0x1c0fe40003800000 */
[----:B------:R-:W-:Y:S02]  /*0100*/  VIMNMX3 R5, R2, R3, R0, !PT ;  /* 0x000000030205720f */ /* 0x000fe40007800100 */
[----:B------:R-:W-:-:S04]  /*0110*/  ISETP.GE.U32.AND P0, PT, R4, 0x4, PT ;  /* 0x000000040400780c */ /* 0x000fc80003f06070 */
[----:B------:R-:W-:-:S13]  /*0120*/  ISETP.GT.OR P0, PT, R5, UR4, !P0 ;  /* 0x0000000405007c0c */ /* 0x000fda000c704670 */
[----:B------:R-:W-:Y:S05]  /*0130*/  @P0 EXIT ;  /* 0x000000000000094d */ /* 0x000fea0003800000 */
[----:B------:R-:W0:Y:S01]  /*0140*/  LDCU UR6, c[0x0][0x3f8] ;  /* 0x00007f00ff0677ac */ /* 0x000e220008000800 */
[----:B------:R-:W1:Y:S01]  /*0150*/  LDC.64 R4, c[0x0][0x3a8] ;  /* 0x0000ea00ff047b82 */ /* 0x000e620000000a00 */
[----:B------:R-:W2:Y:S07]  /*0160*/  LDCU.64 UR4, c[0x0][0x358] ;  /* 0x00006b00ff0477ac */ /* 0x000eae0008000a00 */
[----:B------:R-:W3:Y:S08]  /*0170*/  LDC.64 R16, c[0x0][0x3c8] ;  /* 0x0000f200ff107b82 */ /* 0x000ef00000000a00 */
[----:B------:R-:W4:Y:S01]  /*0180*/  LDC.64 R28, c[0x0][0x3e0] ;  /* 0x0000f800ff1c7b82 */ /* 0x000f220000000a00 */
[----:B0-----:R-:W-:Y:S01]  /*0190*/  IMAD R3, R0, UR6, R3 ;  /* 0x0000000600037c24 */ /* 0x001fe2000f8e0203 */
[----:B------:R-:W-:Y:S01]  /*01a0*/  UMOV UR8, 0x9999999a ;  /* 0x9999999a00087882 */ /* 0x000fe20000000000 */
[----:B------:R-:W-:Y:S01]  /*01b0*/  UMOV UR9, 0x3fc99999 ;  /* 0x3fc9999900097882 */ /* 0x000fe20000000000 */
[----:B------:R-:W-:Y:S01]  /*01c0*/  UMOV UR10, 0x9999999a ;  /* 0x9999999a000a7882 */ /* 0x000fe20000000000 */
[----:B------:R-:W-:Y:S01]  /*01d0*/  IMAD R2, R3, UR7, R2 ;  /* 0x0000000703027c24 */ /* 0x000fe2000f8e0202 */
[----:B------:R-:W-:Y:S01]  /*01e0*/  UMOV UR11, 0x3fe99999 ;  /* 0x3fe99999000b7882 */ /* 0x000fe20000000000 */
[----:B------:R-:W-:Y:S01]  /*01f0*/  UMOV UR12, 0x6a7ef9db ;  /* 0x6a7ef9db000c7882 */ /* 0x000fe20000000000 */
[----:B------:R-:W-:Y:S01]  /*0200*/  UMOV UR13, 0x3fa374bc ;  /* 0x3fa374bc000d7882 */ /* 0x000fe20000000000 */
[C---:B-1----:R-:W-:Y:S01]  /*0210*/  IMAD.WIDE R4, R2.reuse, 0x4, R4 ;  /* 0x0000000402047825 */ /* 0x042fe200078e0204 */
[----:B------:R-:W0:Y:S04]  /*0220*/  LDCU UR6, c[0x0][0x3e8] ;  /* 0x00007d00ff0677ac */ /* 0x000e280008000800 */
[----:B--2---:R-:W2:Y:S04]  /*0230*/  LDG.E.CONSTANT R19, desc[UR4][R4.64+0x8] ;  /* 0x0000080404137981 */ /* 0x004ea8000c1e9900 */
[----:B------:R-:W2:Y:S04]  /*0240*/  LDG.E.CONSTANT R18, desc[UR4][R4.64+-0x8] ;  /* 0xfffff80404127981 */ /* 0x000ea8000c1e9900 */
[----:B------:R-:W5:Y:S04]  /*0250*/  LDG.E.CONSTANT R8, desc[UR4][R4.64+0x4] ;  /* 0x0000040404087981 */ /* 0x000f68000c1e9900 */
[----:B------:R-:W5:Y:S04]  /*0260*/  LDG.E.CONSTANT R11, desc[UR4][R4.64+-0x4] ;  /* 0xfffffc04040b7981 */ /* 0x000f68000c1e9900 */
[----:B------:R-:W5:Y:S04]  /*0270*/  LDG.E.CONSTANT R15, desc[UR4][R4.64+0xc] ;  /* 0x00000c04040f7981 */ /* 0x000f68000c1e9900 */
[----:B------:R-:W5:Y:S04]  /*0280*/  LDG.E.CONSTANT R14, desc[UR4][R4.64+-0xc] ;  /* 0xfffff404040e7981 */ /* 0x000f68000c1e9900 */
[----:B------:R-:W5:Y:S04]  /*0290*/  LDG.E.CONSTANT R24, desc[UR4][R4.64+0x10] ;  /* 0x0000100404187981 */ /* 0x000f68000c1e9900 */
[----:B------:R5:W5:Y:S01]  /*02a0*/  LDG.E.CONSTANT R26, desc[UR4][R4.64+-0x10] ;  /* 0xfffff004041a7981 */ /* 0x000b62000c1e9900 */
[----:B---3--:R-:W-:-:S04]  /*02b0*/  IMAD.WIDE R16, R2, 0x4, R16 ;  /* 0x0000000402107825 */ /* 0x008fc800078e0210 */
[----:B----4-:R-:W-:Y:S01]  /*02c0*/  IMAD.WIDE R28, R2, 0x4, R28 ;  /* 0x00000004021c7825 */ /* 0x010fe200078e021c */
[----:B------:R-:W3:Y:S04]  /*02d0*/  LDG.E.CONSTANT R23, desc[UR4][R16.64+-0x8] ;  /* 0xfffff80410177981 */ /* 0x000ee8000c1e9900 */
[----:B------:R-:W4:Y:S04]  /*02e0*/  LDG.E.CONSTANT R0, desc[UR4][R16.64+0x8] ;  /* 0x0000080410007981 */ /* 0x000f28000c1e9900 */
[----:B------:R-:W4:Y:S04]  /*02f0*/  LDG.E.CONSTANT R9, desc[UR4][R28.64+0x8] ;  /* 0x000008041c097981 */ /* 0x000f28000c1e9900 */
[----:B------:R-:W4:Y:S04]  /*0300*/  LDG.E.CONSTANT R10, desc[UR4][R28.64+-0x8] ;  /* 0xfffff8041c0a7981 */ /* 0x000f28000c1e9900 */
[----:B------:R-:W4:Y:S04]  /*0310*/  LDG.E.CONSTANT R22, desc[UR4][R16.64+-0x4] ;  /* 0xfffffc0410167981 */ /* 0x000f28000c1e9900 */
[----:B------:R-:W4:Y:S04]  /*0320*/  LDG.E.CONSTANT R27, desc[UR4][R16.64+0x4] ;  /* 0x00000404101b7981 */ /* 0x000f28000c1e9900 */
[----:B------:R-:W4:Y:S04]  /*0330*/  LDG.E.CONSTANT R4, desc[UR4][R28.64+0x4] ;  /* 0x000004041c047981 */ /* 0x000f28000c1e9900 */
[----:B------:R-:W4:Y:S01]  /*0340*/  LDG.E.CONSTANT R3, desc[UR4][R28.64+-0x4] ;  /* 0xfffffc041c037981 */ /* 0x000f22000c1e9900 */
[----:B------:R-:W-:Y:S01]  /*0350*/  UMOV UR14, 0x3126e979 ;  /* 0x3126e979000e7882 */ /* 0x000fe20000000000 */
[----:B------:R-:W-:Y:S01]  /*0360*/  UMOV UR15, 0x3f6cac08 ;  /* 0x3f6cac08000f7882 */ /* 0x000fe20000000000 */
[----:B--2---:R-:W-:-:S04]  /*0370*/  FADD R20, R19, -R18 ;  /* 0x8000001213147221 */ /* 0x004fc80000000000 */
[----:B------:R-:W1:Y:S01]  /*0380*/  F2F.F64.F32 R6, R20 ;  /* 0x0000001400067310 */ /* 0x000e620000201800 */
[----:B-----5:R-:W-:-:S07]  /*0390*/  FADD R5, R8, -R11 ;  /* 0x8000000b08057221 */ /* 0x020fce0000000000 */
[----:B------:R-:W2:Y:S01]  /*03a0*/  F2F.F64.F32 R12, R5 ;  /* 0x00000005000c7310 */ /* 0x000ea20000201800 */
[----:B------:R-:W-:Y:S01]  /*03b0*/  FADD R21, R15, -R14 ;  /* 0x8000000e0f157221 */ /* 0x000fe20000000000 */
[----:B-1----:R-:W-:Y:S01]  /*03c0*/  DMUL R6, R6, UR8 ;  /* 0x0000000806067c28 */ /* 0x002fe20008000000 */
[----:B------:R-:W-:-:S07]  /*03d0*/  FADD R25, R24, -R26 ;  /* 0x8000001a18197221 */ /* 0x000fce0000000000 */
[----:B--2---:R-:W-:Y:S01]  /*03e0*/  DFMA R6, R12, UR10, -R6 ;  /* 0x0000000a0c067c2b */ /* 0x004fe20008000806 */
[----:B------:R1:W2:Y:S01]  /*03f0*/  F2F.F64.F32 R12, R21 ;  /* 0x00000015000c7310 */ /* 0x0002a20000201800 */
[----:B---3--:R-:W-:-:S04]  /*0400*/  FMUL R18, R18, R23 ;  /* 0x0000001712127220 */ /* 0x008fc80000400000 */
[----:B----4-:R-:W-:Y:S01]  /*0410*/  FFMA R18, R19, R0, -R18 ;  /* 0x0000000013127223 */ /* 0x010fe20000000812 */
[----:B-1----:R-:W1:Y:S01]  /*0420*/  LDC.64 R20, c[0x0][0x380] ;  /* 0x0000e000ff147b82 */ /* 0x002e620000000a00 */
[----:B------:R-:W-:Y:S01]  /*0430*/  FADD R19, R9, -R10 ;  /* 0x8000000a09137221 */ /* 0x000fe20000000000 */
[----:B--2---:R-:W-:Y:S01]  /*0440*/  DFMA R12, R12, UR12, R6 ;  /* 0x0000000c0c0c7c2b */ /* 0x004fe20008000006 */
[----:B------:R2:W3:Y:S01]  /*0450*/  F2F.F64.F32 R6, R25 ;  /* 0x0000001900067310 */ /* 0x0004e20000201800 */
[----:B------:R-:W-:-:S04]  /*0460*/  FMUL R11, R11, R22 ;  /* 0x000000160b0b7220 */ /* 0x000fc80000400000 */
[----:B------:R-:W-:Y:S01]  /*0470*/  FFMA R11, R8, R27, -R11 ;  /* 0x0000001b080b7223 */ /* 0x000fe2000000080b */
[----:B--2---:R-:W-:Y:S01]  /*0480*/  FADD R25, R18, R19 ;  /* 0x0000001312197221 */ /* 0x004fe20000000000 */
[----:B------:R-:W-:-:S03]  /*0490*/  FADD R8, R4, -R3 ;  /* 0x8000000304087221 */ /* 0x000fc60000000000 */
[----:B------:R2:W4:Y:S01]  /*04a0*/  F2F.F64.F32 R18, R25 ;  /* 0x0000001900127310 */ /* 0x0005220000201800 */
[----:B---3--:R-:W-:Y:S01]  /*04b0*/  DFMA R6, R6, -UR14, R12 ;  /* 0x8000000e06067c2b */ /* 0x008fe2000800000c */
[----:B------:R-:W-:Y:S01]  /*04c0*/  FADD R8, R11, R8 ;  /* 0x000000080b087221 */ /* 0x000fe20000000000 */
[----:B-1----:R-:W-:Y:S01]  /*04d0*/  IMAD.WIDE R20, R2, 0x4, R20 ;  /* 0x0000000402147825 */ /* 0x002fe200078e0214 */
[----:B------:R-:W3:Y:S04]  /*04e0*/  LDG.E.CONSTANT R11, desc[UR4][R16.64+0xc] ;  /* 0x00000c04100b7981 */ /* 0x000ee8000c1e9900 */
[----:B0-----:R-:W0:Y:S01]  /*04f0*/  F2F.F64.F32 R12, UR6 ;  /* 0x00000006000c7d10 */ /* 0x001e220008201800 */
[----:B--2---:R-:W2:Y:S01]  /*0500*/  LDG.E.CONSTANT R25, desc[UR4][R16.64+-0xc] ;  /* 0xfffff40410197981 */ /* 0x004ea2000c1e9900 */
[----:B----4-:R-:W-:-:S02]  /*0510*/  DMUL R18, R18, UR8 ;  /* 0x0000000812127c28 */ /* 0x010fc40008000000 */
[----:B0-----:R-:W-:-:S06]  /*0520*/  DMUL R6, R6, -R12 ;  /* 0x8000000c06067228 */ /* 0x001fcc0000000000 */
[----:B------:R-:W0:Y:S08]  /*0530*/  F2F.F32.F64 R5, R6 ;  /* 0x0000000600057310 */ /* 0x000e300000301000 */
[----:B------:R1:W4:Y:S01]  /*0540*/  F2F.F64.F32 R6, R8 ;  /* 0x0000000800067310 */ /* 0x0003220000201800 */
[----:B0-----:R0:W-:Y:S04]  /*0550*/  STG.E desc[UR4][R20.64], R5 ;  /* 0x0000000514007986 */ /* 0x0011e8000c101904 */
[----:B-1----:R-:W5:Y:S01]  /*0560*/  LDG.E.CONSTANT R8, desc[UR4][R28.64+0x10] ;  /* 0x000010041c087981 */ /* 0x002f62000c1e9900 */
[----:B----4-:R-:W-:-:S03]  /*0570*/  DFMA R18, R6, UR10, -R18 ;  /* 0x0000000a06127c2b */ /* 0x010fc60008000812 */
[----:B------:R-:W4:Y:S04]  /*0580*/  LDG.E.CONSTANT R6, desc[UR4][R28.64+-0xc] ;  /* 0xfffff4041c067981 */ /* 0x000f28000c1e9900 */
[----:B0-----:R-:W4:Y:S04]  /*0590*/  LDG.E.CONSTANT R21, desc[UR4][R28.64+0xc] ;  /* 0x00000c041c157981 */ /* 0x001f28000c1e9900 */
[----:B------:R-:W5:Y:S04]  /*05a0*/  LDG.E.CONSTANT R20, desc[UR4][R16.64+-0x10] ;  /* 0xfffff00410147981 */ /* 0x000f68000c1e9900 */
[----:B------:R-:W5:Y:S04]  /*05b0*/  LDG.E.CONSTANT R7, desc[UR4][R16.64+0x10] ;  /* 0x0000100410077981 */ /* 0x000f68000c1e9900 */
[----:B------:R0:W5:Y:S02]  /*05c0*/  LDG.E.CONSTANT R5, desc[UR4][R28.64+-0x10] ;  /* 0xfffff0041c057981 */ /* 0x000164000c1e9900 */
[----:B0-----:R-:W0:Y:S02]  /*05d0*/  LDC.64 R28, c[0x0][0x3b0] ;  /* 0x0000ec00ff1c7b82 */ /* 0x001e240000000a00 */
[----:B0-----:R-:W-:-:S04]  /*05e0*/  IMAD.WIDE R28, R2, 0x4, R28 ;  /* 0x00000004021c7825 */ /* 0x001fc800078e021c */
[----:B--2---:R-:W-:-:S04]  /*05f0*/  FMUL R14, R14, R25 ;  /* 0x000000190e0e7220 */ /* 0x004fc80000400000 */
[----:B---3--:R-:W-:Y:S01]  /*0600*/  FFMA R14, R15, R11, -R14 ;  /* 0x0000000b0f0e7223 */ /* 0x008fe2000000080e */
[----:B----4-:R-:W-:Y:S01]  /*0610*/  FADD R15, R21, -R6 ;  /* 0x80000006150f7221 */ /* 0x010fe20000000000 */
[----:B-----5:R-:W-:-:S03]  /*0620*/  FMUL R17, R26, R20 ;  /* 0x000000141a117220 */ /* 0x020fc60000400000 */
[----:B------:R-:W-:Y:S01]  /*0630*/  FADD R26, R14, R15 ;  /* 0x0000000f0e1a7221 */ /* 0x000fe20000000000 */
[----:B------:R-:W-:-:S03]  /*0640*/  FFMA R24, R24, R7, -R17 ;  /* 0x0000000718187223 */ /* 0x000fc60000000811 */
[----:B------:R-:W0:Y:S01]  /*0650*/  F2F.F64.F32 R14, R26 ;  /* 0x0000001a000e7310 */ /* 0x000e220000201800 */
[----:B------:R-:W-:-:S04]  /*0660*/  FADD R17, R8, -R5 ;  /* 0x8000000508117221 */ /* 0x000fc80000000000 */
[----:B------:R-:W-:-:S04]  /*0670*/  FADD R24, R24, R17 ;  /* 0x0000001118187221 */ /* 0x000fc80000000000 */
[----:B------:R-:W1:Y:S01]  /*0680*/  F2F.F64.F32 R16, R24 ;  /* 0x0000001800107310 */ /* 0x000e620000201800 */
[----:B0-----:R-:W-:Y:S01]  /*0690*/  DFMA R14, R14, UR12, R18 ;  /* 0x0000000c0e0e7c2b */ /* 0x001fe20008000012 */
[----:B------:R-:W2:Y:S04]  /*06a0*/  LDG.E.CONSTANT R18, desc[UR4][R28.64+-0x8] ;  /* 0xfffff8041c127981 */ /* 0x000ea8000c1e9900 */
[----:B------:R-:W3:Y:S03]  /*06b0*/  LDG.E.CONSTANT R19, desc[UR4][R28.64+0x8] ;  /* 0x000008041c137981 */ /* 0x000ee6000c1e9900 */
[----:B-1----:R-:W-:Y:S02]  /*06c0*/  DFMA R16, R16, -UR14, R14 ;  /* 0x8000000e10107c2b */ /* 0x002fe4000800000e */
[----:B------:R-:W0:Y:S06]  /*06d0*/  LDC.64 R14, c[0x0][0x388] ;  /* 0x0000e200ff0e7b82 */ /* 0x000e2c0000000a00 */
[----:B------:R-:W-:-:S06]  /*06e0*/  DMUL R16, R12, -R16 ;  /* 0x800000100c107228 */ /* 0x000fcc0000000000 */
[----:B------:R0:W1:Y:S02]  /*06f0*/  F2F.F32.F64 R24, R16 ;  /* 0x0000001000187310 */ /* 0x0000640000301000 */
[----:B0-----:R-:W-:Y:S02]  /*0700*/  IMAD.WIDE R16, R2, 0x4, R14 ;  /* 0x0000000402107825 */ /* 0x001fe400078e020e */
[----:B------:R-:W4:Y:S04]  /*0710*/  LDG.E.CONSTANT R15, desc[UR4][R28.64+-0x4] ;  /* 0xfffffc041c0f7981 */ /* 0x000f28000c1e9900 */
[----:B------:R-:W5:Y:S04]  /*0720*/  LDG.E.CONSTANT R14, desc[UR4][R28.64+0x4] ;  /* 0x000004041c0e7981 */ /* 0x000f68000c1e9900 */
[----:B-1----:R0:W-:Y:S04]  /*0730*/  STG.E desc[UR4][R16.64], R24 ;  /* 0x0000001810007986 */ /* 0x0021e8000c101904 */
[----:B0-----:R-:W5:Y:S04]  /*0740*/  LDG.E.CONSTANT R17, desc[UR4][R28.64+-0x10] ;  /* 0xfffff0041c117981 */ /* 0x001f68000c1e9900 */
[----:B------:R-:W5:Y:S01]  /*0750*/  LDG.E.CONSTANT R16, desc[UR4][R28.64+0xc] ;  /* 0x00000c041c107981 */ /* 0x000f62000c1e9900 */
[----:B--2---:R-:W-:-:S04]  /*0760*/  FMUL R18, R23, R18 ;  /* 0x0000001217127220 */ /* 0x004fc80000400000 */
[----:B---3--:R-:W-:-:S04]  /*0770*/  FFMA R24, R0, R19, -R18 ;  /* 0x0000001300187223 */ /* 0x008fc80000000812 */
[----:B------:R-:W0:Y:S01]  /*0780*/  F2F.F64.F32 R18, R24 ;  /* 0x0000001800127310 */ /* 0x000e220000201800 */
[----:B----4-:R-:W-:-:S04]  /*0790*/  FMUL R26, R22, R15 ;  /* 0x0000000f161a7220 */ /* 0x010fc80000400000 */
[----:B-----5:R-:W-:Y:S01]  /*07a0*/  FFMA R15, R27, R14, -R26 ;  /* 0x0000000e1b0f7223 */ /* 0x020fe2000000081a */
[----:B0-----:R-:W-:Y:S01]  /*07b0*/  DMUL R18, R18, UR8 ;  /* 0x0000000812127c28 */ /* 0x001fe20008000000 */
[----:B------:R-:W2:Y:S04]  /*07c0*/  LDG.E.CONSTANT R26, desc[UR4][R28.64+-0xc] ;  /* 0xfffff4041c1a7981 */ /* 0x000ea8000c1e9900 */
[----:B------:R-:W0:Y:S03]  /*07d0*/  F2F.F64.F32 R14, R15 ;  /* 0x0000000f000e7310 */ /* 0x000e260000201800 */
[----:B0-----:R-:W-:Y:S01]  /*07e0*/  DFMA R18, R14, UR10, -R18 ;  /* 0x0000000a0e127c2b */ /* 0x001fe20008000812 */
[----:B------:R-:W3:Y:S01]  /*07f0*/  LDG.E.CONSTANT R14, desc[UR4][R28.64+0x10] ;  /* 0x000010041c0e7981 */ /* 0x000ee2000c1e9900 */
[----:B------:R-:W-:Y:S01]  /*0800*/  FMUL R24, R20, R17 ;  /* 0x0000001114187220 */ /* 0x000fe20000400000 */
[----:B--2---:R-:W-:-:S04]  /*0810*/  FMUL R26, R25, R26 ;  /* 0x0000001a191a7220 */ /* 0x004fc80000400000 */
[----:B------:R-:W-:Y:S01]  /*0820*/  FFMA R16, R11, R16, -R26 ;  /* 0x000000100b107223 */ /* 0x000fe2000000081a */
[----:B---3--:R-:W-:Y:S02]  /*0830*/  FFMA R24, R7, R14, -R24 ;  /* 0x0000000e07187223 */ /* 0x008fe40000000818 */
[----:B------:R-:W0:Y:S03]  /*0840*/  LDC.64 R14, c[0x0][0x3b8] ;  /* 0x0000ee00ff0e7b82 */ /* 0x000e260000000a00 */
[----:B------:R-:W1:Y:S02]  /*0850*/  F2F.F64.F32 R16, R16 ;  /* 0x0000001000107310 */ /* 0x000e640000201800 */
[----:B-1----:R-:W-:Y:S01]  /*0860*/  DFMA R16, R16, UR12, R18 ;  /* 0x0000000c10107c2b */ /* 0x002fe20008000012 */
[----:B0-----:R-:W-:-:S05]  /*0870*/  IMAD.WIDE R14, R2, 0x4, R14 ;  /* 0x00000004020e7825 */ /* 0x001fca00078e020e */
[----:B------:R0:W1:Y:S01]  /*0880*/  F2F.F64.F32 R18, R24 ;  /* 0x0000001800127310 */ /* 0x0000620000201800 */
[----:B------:R-:W2:Y:S04]  /*0890*/  LDG.E.CONSTANT R26, desc[UR4][R14.64+-0x8] ;  /* 0xfffff8040e1a7981 */ /* 0x000ea8000c1e9900 */
[----:B0-----:R-:W3:Y:S01]  /*08a0*/  LDG.E.CONSTANT R24, desc[UR4][R14.64+0x8] ;  /* 0x000008040e187981 */ /* 0x001ee2000c1e9900 */
[----:B-1----:R-:W-:Y:S01]  /*08b0*/  DFMA R18, R18, -UR14, R16 ;  /* 0x8000000e12127c2b */ /* 0x002fe20008000010 */
[----:B------:R-:W0:Y:S07]  /*08c0*/  LDC.64 R16, c[0x0][0x390] ;  /* 0x0000e400ff107b82 */ /* 0x000e2e0000000a00 */
[----:B------:R-:W-:-:S10]  /*08d0*/  DMUL R18, R12, -R18 ;  /* 0x800000120c127228 */ /* 0x000fd40000000000 */
[----:B------:R-:W1:Y:S01]  /*08e0*/  F2F.F32.F64 R19, R18 ;  /* 0x0000001200137310 */ /* 0x000e620000301000 */
[----:B0-----:R-:W-:Y:S02]  /*08f0*/  IMAD.WIDE R28, R2, 0x4, R16 ;  /* 0x00000004021c7825 */ /* 0x001fe400078e0210 */
[----:B------:R-:W4:Y:S04]  /*0900*/  LDG.E.CONSTANT R17, desc[UR4][R14.64+-0x4] ;  /* 0xfffffc040e117981 */ /* 0x000f28000c1e9900 */
[----:B------:R-:W5:Y:S04]  /*0910*/  LDG.E.CONSTANT R16, desc[UR4][R14.64+0x4] ;  /* 0x000004040e107981 */ /* 0x000f68000c1e9900 */
[----:B-1----:R2:W-:Y:S02]  /*0920*/  STG.E desc[UR4][R28.64], R19 ;  /* 0x000000131c007986 */ /* 0x0025e4000c101904 */
[----:B--2---:R-:W-:-:S02]  /*0930*/  FMUL R29, R23, R26 ;  /* 0x0000001a171d7220 */ /* 0x004fc40000400000 */
[----:B------:R-:W2:Y:S02]  /*0940*/  LDG.E.CONSTANT R26, desc[UR4][R14.64+-0xc] ;  /* 0xfffff4040e1a7981 */ /* 0x000ea4000c1e9900 */
[----:B---3--:R-:W-:Y:S02]  /*0950*/  FFMA R29, R0, R24, -R29 ;  /* 0x00000018001d7223 */ /* 0x008fe4000000081d */
[----:B------:R-:W3:Y:S02]  /*0960*/  LDG.E.CONSTANT R24, desc[UR4][R14.64+0xc] ;  /* 0x00000c040e187981 */ /* 0x000ee4000c1e9900 */
[----:B------:R0:W1:Y:S02]  /*0970*/  F2F.F64.F32 R18, R29 ;  /* 0x0000001d00127310 */ /* 0x0000640000201800 */
[----:B0-----:R-:W3:Y:S01]  /*0980*/  LDG.E.CONSTANT R29, desc[UR4][R14.64+-0x10] ;  /* 0xfffff0040e1d7981 */ /* 0x001ee2000c1e9900 */
[----:B-1----:R-:W-:Y:S01]  /*0990*/  DMUL R18, R18, UR8 ;  /* 0x0000000812127c28 */ /* 0x002fe20008000000 */
[----:B----4-:R-:W-:-:S04]  /*09a0*/  FMUL R17, R22, R17 ;  /* 0x0000001116117220 */ /* 0x010fc80000400000 */
[----:B-----5:R-:W-:-:S04]  /*09b0*/  FFMA R28, R27, R16, -R17 ;  /* 0x000000101b1c7223 */ /* 0x020fc80000000811 */
[----:B------:R-:W0:Y:S02]  /*09c0*/  F2F.F64.F32 R16, R28 ;  /* 0x0000001c00107310 */ /* 0x000e240000201800 */
[----:B0-----:R-:W-:Y:S01]  /*09d0*/  DFMA R16, R16, UR10, -R18 ;  /* 0x0000000a10107c2b */ /* 0x001fe20008000812 */
[----:B------:R-:W-:-:S04]  /*09e0*/  FMUL R28, R22, R3 ;  /* 0x00000003161c7220 */ /* 0x000fc80000400000 */
[----:B------:R-:W-:Y:S01]  /*09f0*/  FFMA R4, R27, R4, -R28 ;  /* 0x000000041b047223 */ /* 0x000fe2000000081c */
[----:B--2---:R-:W-:-:S04]  /*0a00*/  FMUL R26, R25, R26 ;  /* 0x0000001a191a7220 */ /* 0x004fc80000400000 */
[----:B---3--:R-:W-:Y:S02]  /*0a10*/  FFMA R26, R11, R24, -R26 ;  /* 0x000000180b1a7223 */ /* 0x008fe4000000081a */
[----:B------:R-:W2:Y:S02]  /*0a20*/  LDG.E.CONSTANT R24, desc[UR4][R14.64+0x10] ;  /* 0x000010040e187981 */ /* 0x000ea4000c1e9900 */
[----:B------:R-:W0:Y:S02]  /*0a30*/  F2F.F64.F32 R18, R26 ;  /* 0x0000001a00127310 */ /* 0x000e240000201800 */
[----:B0-----:R-:W-:Y:S01]  /*0a40*/  DFMA R18, R18, UR12, R16 ;  /* 0x0000000c12127c2b */ /* 0x001fe20008000010 */
[----:B------:R-:W0:Y:S02]  /*0a50*/  LDC.64 R16, c[0x0][0x3c0] ;  /* 0x0000f000ff107b82 */ /* 0x000e240000000a00 */
[----:B0-----:R-:W-:-:S05]  /*0a60*/  IMAD.WIDE R16, R2, 0x4, R16 ;  /* 0x0000000402107825 */ /* 0x001fca00078e0210 */
[----:B------:R-:W3:Y:S04]  /*0a70*/  LDG.E.CONSTANT R28, desc[UR4][R16.64+-0x8] ;  /* 0xfffff804101c7981 */ /* 0x000ee8000c1e9900 */
[----:B------:R-:W4:Y:S01]  /*0a80*/  LDG.E.CONSTANT R3, desc[UR4][R16.64+0x8] ;  /* 0x0000080410037981 */ /* 0x000f22000c1e9900 */
[----:B------:R-:W-:-:S03]  /*0a90*/  FMUL R26, R20, R29 ;  /* 0x0000001d141a7220 */ /* 0x000fc60000400000 */
[----:B------:R-:W5:Y:S01]  /*0aa0*/  LDG.E.CONSTANT R29, desc[UR4][R16.64+-0x4] ;  /* 0xfffffc04101d7981 */ /* 0x000f62000c1e9900 */
[----:B------:R-:W-:-:S04]  /*0ab0*/  FMUL R10, R23, R10 ;  /* 0x0000000a170a7220 */ /* 0x000fc80000400000 */
[----:B------:R-:W-:Y:S02]  /*0ac0*/  FFMA R9, R0, R9, -R10 ;  /* 0x0000000900097223 */ /* 0x000fe4000000080a */
[----:B------:R-:W5:Y:S01]  /*0ad0*/  LDG.E.CONSTANT R10, desc[UR4][R16.64+0xc] ;  /* 0x00000c04100a7981 */ /* 0x000f62000c1e9900 */
[----:B--2---:R-:W-:-:S03]  /*0ae0*/  FFMA R26, R7, R24, -R26 ;  /* 0x00000018071a7223 */ /* 0x004fc6000000081a */
[----:B------:R-:W2:Y:S01]  /*0af0*/  LDG.E.CONSTANT R24, desc[UR4][R16.64+0x4] ;  /* 0x0000040410187981 */ /* 0x000ea2000c1e9900 */
[----:B---3--:R-:W-:-:S03]  /*0b00*/  FMUL R23, R23, R28 ;  /* 0x0000001c17177220 */ /* 0x008fc60000400000 */
[----:B------:R-:W3:Y:S01]  /*0b10*/  LDG.E.CONSTANT R28, desc[UR4][R16.64+0x10] ;  /* 0x00001004101c7981 */ /* 0x000ee2000c1e9900 */
[----:B----4-:R-:W-:-:S03]  /*0b20*/  FFMA R23, R0, R3, -R23 ;  /* 0x0000000300177223 */ /* 0x010fc60000000817 */
[----:B------:R-:W4:Y:S04]  /*0b30*/  LDG.E.CONSTANT R0, desc[UR4][R16.64+-0xc] ;  /* 0xfffff40410007981 */ /* 0x000f28000c1e9900 */
[----:B------:R-:W3:Y:S01]  /*0b40*/  LDG.E.CONSTANT R3, desc[UR4][R16.64+-0x10] ;  /* 0xfffff00410037981 */ /* 0x000ee2000c1e9900 */
[----:B-----5:R-:W-:Y:S01]  /*0b50*/  FMUL R22, R22, R29 ;  /* 0x0000001d16167220 */ /* 0x020fe20000400000 */
[----:B------:R-:W-:Y:S01]  /*0b60*/  FADD R23, R23, R9 ;  /* 0x0000000917177221 */ /* 0x000fe20000000000 */
[----:B------:R-:W-:-:S04]  /*0b70*/  FMUL R6, R25, R6 ;  /* 0x0000000619067220 */ /* 0x000fc80000400000 */
[----:B------:R-:W-:Y:S01]  /*0b80*/  FFMA R6, R11, R21, -R6 ;  /* 0x000000150b067223 */ /* 0x000fe20000000806 */
[----:B------:R-:W0:Y:S02]  /*0b90*/  F2F.F64.F32 R14, R26 ;  /* 0x0000001a000e7310 */ /* 0x000e240000201800 */
[----:B0-----:R-:W-:-:S08]  /*0ba0*/  DFMA R14, R14, -UR14, R18 ;  /* 0x8000000e0e0e7c2b */ /* 0x001fd00008000012 */
[----:B------:R-:W-:-:S10]  /*0bb0*/  DMUL R14, R12, -R14 ;  /* 0x8000000e0c0e7228 */ /* 0x000fd40000000000 */
[----:B------:R-:W-:Y:S01]  /*0bc0*/  F2F.F32.F64 R15, R14 ;  /* 0x0000000e000f7310 */ /* 0x000fe20000301000 */
[----:B--2---:R-:W-:-:S07]  /*0bd0*/  FFMA R27, R27, R24, -R22 ;  /* 0x000000181b1b7223 */ /* 0x004fce0000000816 */
[----:B------:R-:W0:Y:S01]  /*0be0*/  F2F.F64.F32 R22, R23 ;  /* 0x0000001700167310 */ /* 0x000e220000201800 */
[----:B------:R-:W-:Y:S01]  /*0bf0*/  FADD R27, R27, R4 ;  /* 0x000000041b1b7221 */ /* 0x000fe20000000000 */
[----:B0-----:R-:W-:Y:S01]  /*0c00*/  DMUL R22, R22, UR8 ;  /* 0x0000000816167c28 */ /* 0x001fe20008000000 */
[----:B----4-:R-:W-:-:S04]  /*0c10*/  FMUL R25, R25, R0 ;  /* 0x0000000019197220 */ /* 0x010fc80000400000 */
[----:B------:R-:W-:Y:S02]  /*0c20*/  FFMA R25, R11, R10, -R25 ;  /* 0x0000000a0b197223 */ /* 0x000fe40000000819 */
[----:B------:R-:W0:Y:S01]  /*0c30*/  F2F.F64.F32 R10, R27 ;  /* 0x0000001b000a7310 */ /* 0x000e220000201800 */
[C---:B------:R-:W-:Y:S01]  /*0c40*/  FMUL R0, R20.reuse, R5 ;  /* 0x0000000514007220 */ /* 0x040fe20000400000 */
[----:B---3--:R-:W-:Y:S01]  /*0c50*/  FMUL R3, R20, R3 ;  /* 0x0000000314037220 */ /* 0x008fe20000400000 */
[----:B------:R-:W-:Y:S02]  /*0c60*/  FADD R25, R25, R6 ;  /* 0x0000000619197221 */ /* 0x000fe40000000000 */
[C---:B------:R-:W-:Y:S01]  /*0c70*/  FFMA R0, R7.reuse, R8, -R0 ;  /* 0x0000000807007223 */ /* 0x040fe20000000800 */
[----:B------:R-:W-:Y:S01]  /*0c80*/  FFMA R3, R7, R28, -R3 ;  /* 0x0000001c07037223 */ /* 0x000fe20000000803 */
[----:B------:R-:W1:Y:S01]  /*0c90*/  LDC.64 R8, c[0x0][0x3a0] ;  /* 0x0000e800ff087b82 */ /* 0x000e620000000a00 */
[----:B------:R-:W2:Y:S02]  /*0ca0*/  F2F.F64.F32 R4, R25 ;  /* 0x0000001900047310 */ /* 0x000ea40000201800 */
[----:B------:R-:W-:Y:S01]  /*0cb0*/  FADD R0, R3, R0 ;  /* 0x0000000003007221 */ /* 0x000fe20000000000 */
[----:B0-----:R-:W-:-:S05]  /*0cc0*/  DFMA R10, R10, UR10, -R22 ;  /* 0x0000000a0a0a7c2b */ /* 0x001fca0008000816 */
[----:B------:R-:W0:Y:S03]  /*0cd0*/  F2F.F64.F32 R6, R0 ;  /* 0x0000000000067310 */ /* 0x000e260000201800 */
[----:B--2---:R-:W-:-:S08]  /*0ce0*/  DFMA R4, R4, UR12, R10 ;  /* 0x0000000c04047c2b */ /* 0x004fd0000800000a */
[----:B0-----:R-:W-:Y:S01]  /*0cf0*/  DFMA R4, R6, -UR14, R4 ;  /* 0x8000000e06047c2b */ /* 0x001fe20008000004 */
[----:B------:R-:W0:Y:S07]  /*0d00*/  LDC.64 R6, c[0x0][0x398] ;  /* 0x0000e600ff067b82 */ /* 0x000e2e0000000a00 */
[----:B------:R-:W-:-:S10]  /*0d10*/  DMUL R12, R12, -R4 ;  /* 0x800000040c0c7228 */ /* 0x000fd40000000000 */
[----:B------:R-:W2:Y:S01]  /*0d20*/  F2F.F32.F64 R13, R12 ;  /* 0x0000000c000d7310 */ /* 0x000ea20000301000 */
[----:B0-----:R-:W-:-:S04]  /*0d30*/  IMAD.WIDE R4, R2, 0x4, R6 ;  /* 0x0000000402047825 */ /* 0x001fc800078e0206 */
[----:B-1----:R-:W-:Y:S01]  /*0d40*/  IMAD.WIDE R2, R2, 0x4, R8 ;  /* 0x0000000402027825 */ /* 0x002fe200078e0208 */
[----:B------:R-:W-:Y:S04]  /*0d50*/  STG.E desc[UR4][R4.64], R15 ;  /* 0x0000000f04007986 */ /* 0x000fe8000c101904 */
[----:B--2---:R-:W-:Y:S01]  /*0d60*/  STG.E desc[UR4][R2.64], R13 ;  /* 0x0000000d02007986 */ /* 0x004fe2000c101904 */
[----:B------:R-:W-:Y:S05]  /*0d70*/  EXIT ;  /* 0x000000000000794d */ /* 0x000fea0003800000 */
.L_x_2:
        /* <DEDUP_REMOVED lines=16> */
.L_x_5:


//--------------------- .nv.shared.reserved.0     --------------------------
	.section	.nv.shared.reserved.0,"aw",@nobits
	.weak		__nv_reservedSMEM_offset_0_alias
	.size		__nv_reservedSMEM_offset_0_alias, 0, 64
	.other		__nv_reservedSMEM_offset_0_alias,@"STO_CUDA_RESERVED_SHARED STV_DEFAULT"
__nv_reservedSMEM_offset_0_alias:
	.zero		0
	.zero		64


//--------------------- .nv.constant0._Z9hypterm_3PfS_S_S_S_S_S_S_S_S_S_S_S_fffiii --------------------------
	.section	.nv.constant0._Z9hypterm_3PfS_S_S_S_S_S_S_S_S_S_S_S_fffiii,"a",@progbits
	.sectionflags	@""
	.align	4
.nv.constant0._Z9hypterm_3PfS_S_S_S_S_S_S_S_S_S_S_S_fffiii:
	.zero		1024


//--------------------- .nv.constant0._Z9hypterm_2PfS_S_S_S_S_S_S_S_S_S_S_S_fffiii --------------------------
	.section	.nv.constant0._Z9hypterm_2PfS_S_S_S_S_S_S_S_S_S_S_S_fffiii,"a",@progbits
	.sectionflags	@""
	.align	4
.nv.constant0._Z9hypterm_2PfS_S_S_S_S_S_S_S_S_S_S_S_fffiii:
	.zero		1024


//--------------------- .nv.constant0._Z9hypterm_1PfS_S_S_S_S_S_S_S_S_S_S_S_fffiii --------------------------
	.section	.nv.constant0._Z9hypterm_1PfS_S_S_S_S_S_S_S_S_S_S_S_fffiii,"a",@progbits
	.sectionflags	@""
	.align	4
.nv.constant0._Z9hypterm_1PfS_S_S_S_S_S_S_S_S_S_S_S_fffiii:
	.zero		1024


//--------------------- SYMBOLS --------------------------

	.type		.nv.reservedSmem.offset0,@object
	.size		.nv.reservedSmem.offset0,0x4
